//
// Generated by NVIDIA NVVM Compiler
//
// Compiler Build ID: CL-36424714
// Cuda compilation tools, release 13.0, V13.0.88
// Based on NVVM 20.0.0
//

.version 9.0
.target sm_100
.address_size 64

	// .globl	_Z13cudaMatrixAddPfS_S_

.visible .entry _Z13cudaMatrixAddPfS_S_(
	.param .u64 .ptr .align 1 _Z13cudaMatrixAddPfS_S__param_0,
	.param .u64 .ptr .align 1 _Z13cudaMatrixAddPfS_S__param_1,
	.param .u64 .ptr .align 1 _Z13cudaMatrixAddPfS_S__param_2
)
{
	.reg .pred 	%p<2>;
	.reg .b32 	%r<11>;
	.reg .b32 	%f<4>;
	.reg .b64 	%rd<11>;

	ld.param.u64 	%rd1, [_Z13cudaMatrixAddPfS_S__param_0];
	ld.param.u64 	%rd2, [_Z13cudaMatrixAddPfS_S__param_1];
	ld.param.u64 	%rd3, [_Z13cudaMatrixAddPfS_S__param_2];
	mov.u32 	%r2, %nctaid.x;
	mov.u32 	%r3, %nctaid.y;
	mov.u32 	%r4, %nctaid.z;
	mul.lo.s32 	%r5, %r2, %r3;
	mul.lo.s32 	%r6, %r5, %r4;
	mov.u32 	%r7, %ctaid.z;
	mov.u32 	%r8, %ctaid.y;
	mov.u32 	%r9, %ctaid.x;
	mad.lo.s32 	%r10, %r3, %r7, %r8;
	mad.lo.s32 	%r1, %r10, %r2, %r9;
	setp.ge.s32 	%p1, %r1, %r6;
	@%p1 bra 	$L__BB0_2;
	cvta.to.global.u64 	%rd4, %rd1;
	cvta.to.global.u64 	%rd5, %rd2;
	cvta.to.global.u64 	%rd6, %rd3;
	mul.wide.s32 	%rd7, %r1, 4;
	add.s64 	%rd8, %rd4, %rd7;
	ld.global.f32 	%f1, [%rd8];
	add.s64 	%rd9, %rd5, %rd7;
	ld.global.f32 	%f2, [%rd9];
	add.f32 	%f3, %f1, %f2;
	add.s64 	%rd10, %rd6, %rd7;
	st.global.f32 	[%rd10], %f3;
$L__BB0_2:
	ret;

}
	// .globl	_Z14cudaMatrixMultPfS_S_i
.visible .entry _Z14cudaMatrixMultPfS_S_i(
	.param .u64 .ptr .align 1 _Z14cudaMatrixMultPfS_S_i_param_0,
	.param .u64 .ptr .align 1 _Z14cudaMatrixMultPfS_S_i_param_1,
	.param .u64 .ptr .align 1 _Z14cudaMatrixMultPfS_S_i_param_2,
	.param .u32 _Z14cudaMatrixMultPfS_S_i_param_3
)
{
	.reg .pred 	%p<13>;
	.reg .b32 	%r<68>;
	.reg .b32 	%f<68>;
	.reg .b64 	%rd<65>;

	ld.param.u64 	%rd10, [_Z14cudaMatrixMultPfS_S_i_param_0];
	ld.param.u64 	%rd11, [_Z14cudaMatrixMultPfS_S_i_param_1];
	ld.param.u64 	%rd9, [_Z14cudaMatrixMultPfS_S_i_param_2];
	ld.param.u32 	%r39, [_Z14cudaMatrixMultPfS_S_i_param_3];
	cvta.to.global.u64 	%rd1, %rd11;
	cvta.to.global.u64 	%rd2, %rd10;
	mov.u32 	%r1, %nctaid.x;
	mov.u32 	%r40, %nctaid.y;
	mov.u32 	%r3, %ctaid.x;
	mov.u32 	%r41, %ctaid.y;
	setp.ge.u32 	%p1, %r3, %r1;
	setp.ge.u32 	%p2, %r41, %r40;
	or.pred  	%p3, %p1, %p2;
	@%p3 bra 	$L__BB1_14;
	setp.lt.s32 	%p4, %r39, 1;
	mov.f32 	%f67, 0f00000000;
	@%p4 bra 	$L__BB1_13;
	mul.lo.s32 	%r5, %r41, %r40;
	and.b32  	%r6, %r39, 7;
	setp.lt.u32 	%p5, %r39, 8;
	mov.f32 	%f67, 0f00000000;
	mov.b32 	%r66, 0;
	@%p5 bra 	$L__BB1_5;
	and.b32  	%r66, %r39, 2147483640;
	neg.s32 	%r64, %r66;
	add.s32 	%r63, %r1, %r3;
	shl.b32 	%r10, %r1, 3;
	shl.b32 	%r43, %r1, 1;
	add.s32 	%r62, %r3, %r43;
	mad.lo.s32 	%r61, %r1, 3, %r3;
	shl.b32 	%r44, %r1, 2;
	add.s32 	%r60, %r3, %r44;
	mad.lo.s32 	%r59, %r1, 5, %r3;
	mad.lo.s32 	%r58, %r1, 6, %r3;
	mad.lo.s32 	%r57, %r1, 7, %r3;
	mul.wide.u32 	%rd12, %r3, 4;
	add.s64 	%rd64, %rd1, %rd12;
	mul.wide.u32 	%rd13, %r5, 4;
	add.s64 	%rd14, %rd13, %rd2;
	add.s64 	%rd63, %rd14, 16;
	mov.f32 	%f67, 0f00000000;
	mul.wide.u32 	%rd29, %r10, 4;
$L__BB1_4:
	.pragma "nounroll";
	ld.global.f32 	%f17, [%rd63+-16];
	ld.global.f32 	%f18, [%rd64];
	fma.rn.f32 	%f19, %f17, %f18, %f67;
	ld.global.f32 	%f20, [%rd63+-12];
	mul.wide.u32 	%rd15, %r63, 4;
	add.s64 	%rd16, %rd1, %rd15;
	ld.global.f32 	%f21, [%rd16];
	fma.rn.f32 	%f22, %f20, %f21, %f19;
	ld.global.f32 	%f23, [%rd63+-8];
	mul.wide.u32 	%rd17, %r62, 4;
	add.s64 	%rd18, %rd1, %rd17;
	ld.global.f32 	%f24, [%rd18];
	fma.rn.f32 	%f25, %f23, %f24, %f22;
	ld.global.f32 	%f26, [%rd63+-4];
	mul.wide.u32 	%rd19, %r61, 4;
	add.s64 	%rd20, %rd1, %rd19;
	ld.global.f32 	%f27, [%rd20];
	fma.rn.f32 	%f28, %f26, %f27, %f25;
	ld.global.f32 	%f29, [%rd63];
	mul.wide.u32 	%rd21, %r60, 4;
	add.s64 	%rd22, %rd1, %rd21;
	ld.global.f32 	%f30, [%rd22];
	fma.rn.f32 	%f31, %f29, %f30, %f28;
	ld.global.f32 	%f32, [%rd63+4];
	mul.wide.u32 	%rd23, %r59, 4;
	add.s64 	%rd24, %rd1, %rd23;
	ld.global.f32 	%f33, [%rd24];
	fma.rn.f32 	%f34, %f32, %f33, %f31;
	ld.global.f32 	%f35, [%rd63+8];
	mul.wide.u32 	%rd25, %r58, 4;
	add.s64 	%rd26, %rd1, %rd25;
	ld.global.f32 	%f36, [%rd26];
	fma.rn.f32 	%f37, %f35, %f36, %f34;
	ld.global.f32 	%f38, [%rd63+12];
	mul.wide.u32 	%rd27, %r57, 4;
	add.s64 	%rd28, %rd1, %rd27;
	ld.global.f32 	%f39, [%rd28];
	fma.rn.f32 	%f67, %f38, %f39, %f37;
	add.s32 	%r64, %r64, 8;
	add.s32 	%r63, %r63, %r10;
	add.s32 	%r62, %r62, %r10;
	add.s32 	%r61, %r61, %r10;
	add.s32 	%r60, %r60, %r10;
	add.s32 	%r59, %r59, %r10;
	add.s32 	%r58, %r58, %r10;
	add.s32 	%r57, %r57, %r10;
	add.s64 	%rd64, %rd64, %rd29;
	add.s64 	%rd63, %rd63, 32;
	setp.ne.s32 	%p6, %r64, 0;
	@%p6 bra 	$L__BB1_4;
$L__BB1_5:
	setp.eq.s32 	%p7, %r6, 0;
	@%p7 bra 	$L__BB1_13;
	and.b32  	%r34, %r39, 3;
	setp.lt.u32 	%p8, %r6, 4;
	@%p8 bra 	$L__BB1_8;
	add.s32 	%r45, %r66, %r5;
	mul.wide.u32 	%rd30, %r45, 4;
	add.s64 	%rd31, %rd2, %rd30;
	ld.global.f32 	%f41, [%rd31];
	mad.lo.s32 	%r46, %r66, %r1, %r3;
	mul.wide.u32 	%rd32, %r46, 4;
	add.s64 	%rd33, %rd1, %rd32;
	ld.global.f32 	%f42, [%rd33];
	fma.rn.f32 	%f43, %f41, %f42, %f67;
	cvt.u64.u32 	%rd34, %r5;
	cvt.u64.u32 	%rd35, %r66;
	add.s64 	%rd36, %rd35, %rd34;
	shl.b64 	%rd37, %rd36, 2;
	add.s64 	%rd38, %rd2, %rd37;
	ld.global.f32 	%f44, [%rd38+4];
	add.s32 	%r47, %r46, %r1;
	mul.wide.u32 	%rd39, %r47, 4;
	add.s64 	%rd40, %rd1, %rd39;
	ld.global.f32 	%f45, [%rd40];
	fma.rn.f32 	%f46, %f44, %f45, %f43;
	ld.global.f32 	%f47, [%rd38+8];
	add.s32 	%r48, %r47, %r1;
	mul.wide.u32 	%rd41, %r48, 4;
	add.s64 	%rd42, %rd1, %rd41;
	ld.global.f32 	%f48, [%rd42];
	fma.rn.f32 	%f49, %f47, %f48, %f46;
	ld.global.f32 	%f50, [%rd38+12];
	add.s32 	%r49, %r48, %r1;
	mul.wide.u32 	%rd43, %r49, 4;
	add.s64 	%rd44, %rd1, %rd43;
	ld.global.f32 	%f51, [%rd44];
	fma.rn.f32 	%f67, %f50, %f51, %f49;
	add.s32 	%r66, %r66, 4;
$L__BB1_8:
	setp.eq.s32 	%p9, %r34, 0;
	@%p9 bra 	$L__BB1_13;
	setp.eq.s32 	%p10, %r34, 1;
	@%p10 bra 	$L__BB1_11;
	add.s32 	%r50, %r66, %r5;
	mul.wide.u32 	%rd45, %r50, 4;
	add.s64 	%rd46, %rd2, %rd45;
	ld.global.f32 	%f53, [%rd46];
	mad.lo.s32 	%r51, %r66, %r1, %r3;
	mul.wide.u32 	%rd47, %r51, 4;
	add.s64 	%rd48, %rd1, %rd47;
	ld.global.f32 	%f54, [%rd48];
	fma.rn.f32 	%f55, %f53, %f54, %f67;
	cvt.u64.u32 	%rd49, %r5;
	cvt.u64.u32 	%rd50, %r66;
	add.s64 	%rd51, %rd50, %rd49;
	shl.b64 	%rd52, %rd51, 2;
	add.s64 	%rd53, %rd2, %rd52;
	ld.global.f32 	%f56, [%rd53+4];
	add.s32 	%r52, %r51, %r1;
	mul.wide.u32 	%rd54, %r52, 4;
	add.s64 	%rd55, %rd1, %rd54;
	ld.global.f32 	%f57, [%rd55];
	fma.rn.f32 	%f67, %f56, %f57, %f55;
	add.s32 	%r66, %r66, 2;
$L__BB1_11:
	and.b32  	%r53, %r39, 1;
	setp.eq.b32 	%p11, %r53, 1;
	not.pred 	%p12, %p11;
	@%p12 bra 	$L__BB1_13;
	add.s32 	%r54, %r66, %r5;
	mul.wide.u32 	%rd56, %r54, 4;
	add.s64 	%rd57, %rd2, %rd56;
	ld.global.f32 	%f58, [%rd57];
	mad.lo.s32 	%r55, %r66, %r1, %r3;
	mul.wide.u32 	%rd58, %r55, 4;
	add.s64 	%rd59, %rd1, %rd58;
	ld.global.f32 	%f59, [%rd59];
	fma.rn.f32 	%f67, %f58, %f59, %f67;
$L__BB1_13:
	mad.lo.s32 	%r56, %r41, %r1, %r3;
	cvta.to.global.u64 	%rd60, %rd9;
	mul.wide.u32 	%rd61, %r56, 4;
	add.s64 	%rd62, %rd60, %rd61;
	st.global.f32 	[%rd62], %f67;
$L__BB1_14:
	ret;

}
	// .globl	_Z16Convolution2DGPUPfS_S_ii
.visible .entry _Z16Convolution2DGPUPfS_S_ii(
	.param .u64 .ptr .align 1 _Z16Convolution2DGPUPfS_S_ii_param_0,
	.param .u64 .ptr .align 1 _Z16Convolution2DGPUPfS_S_ii_param_1,
	.param .u64 .ptr .align 1 _Z16Convolution2DGPUPfS_S_ii_param_2,
	.param .u32 _Z16Convolution2DGPUPfS_S_ii_param_3,
	.param .u32 _Z16Convolution2DGPUPfS_S_ii_param_4
)
{
	.reg .pred 	%p<14>;
	.reg .b32 	%r<50>;
	.reg .b32 	%f<134>;
	.reg .b64 	%rd<25>;

	ld.param.u64 	%rd6, [_Z16Convolution2DGPUPfS_S_ii_param_0];
	ld.param.u64 	%rd7, [_Z16Convolution2DGPUPfS_S_ii_param_1];
	ld.param.u64 	%rd5, [_Z16Convolution2DGPUPfS_S_ii_param_2];
	ld.param.u32 	%r25, [_Z16Convolution2DGPUPfS_S_ii_param_3];
	ld.param.u32 	%r26, [_Z16Convolution2DGPUPfS_S_ii_param_4];
	cvta.to.global.u64 	%rd1, %rd7;
	cvta.to.global.u64 	%rd2, %rd6;
	mov.u32 	%r1, %ctaid.z;
	mov.u32 	%r2, %ctaid.y;
	mov.u32 	%r3, %ctaid.x;
	setp.lt.s32 	%p1, %r26, 1;
	mov.f32 	%f132, 0f00000000;
	@%p1 bra 	$L__BB2_16;
	mul.lo.s32 	%r4, %r26, %r1;
	and.b32  	%r5, %r26, 15;
	and.b32  	%r6, %r26, 7;
	and.b32  	%r7, %r26, 2147483632;
	and.b32  	%r8, %r26, 3;
	neg.s32 	%r9, %r7;
	mov.f32 	%f132, 0f00000000;
	mov.b32 	%r43, 0;
$L__BB2_2:
	setp.lt.u32 	%p2, %r26, 16;
	add.s32 	%r29, %r43, %r2;
	mad.lo.s32 	%r11, %r29, %r25, %r3;
	add.s32 	%r30, %r43, %r4;
	mul.lo.s32 	%r12, %r30, %r26;
	mov.b32 	%r48, 0;
	@%p2 bra 	$L__BB2_5;
	mov.u32 	%r44, %r12;
	mov.u32 	%r45, %r11;
	mov.u32 	%r46, %r9;
$L__BB2_4:
	.pragma "nounroll";
	mul.wide.s32 	%rd8, %r45, 4;
	add.s64 	%rd9, %rd2, %rd8;
	mul.wide.s32 	%rd10, %r44, 4;
	add.s64 	%rd11, %rd1, %rd10;
	ld.global.f32 	%f20, [%rd9];
	ld.global.f32 	%f21, [%rd11];
	fma.rn.f32 	%f22, %f20, %f21, %f132;
	ld.global.f32 	%f23, [%rd9+4];
	ld.global.f32 	%f24, [%rd11+4];
	fma.rn.f32 	%f25, %f23, %f24, %f22;
	ld.global.f32 	%f26, [%rd9+8];
	ld.global.f32 	%f27, [%rd11+8];
	fma.rn.f32 	%f28, %f26, %f27, %f25;
	ld.global.f32 	%f29, [%rd9+12];
	ld.global.f32 	%f30, [%rd11+12];
	fma.rn.f32 	%f31, %f29, %f30, %f28;
	ld.global.f32 	%f32, [%rd9+16];
	ld.global.f32 	%f33, [%rd11+16];
	fma.rn.f32 	%f34, %f32, %f33, %f31;
	ld.global.f32 	%f35, [%rd9+20];
	ld.global.f32 	%f36, [%rd11+20];
	fma.rn.f32 	%f37, %f35, %f36, %f34;
	ld.global.f32 	%f38, [%rd9+24];
	ld.global.f32 	%f39, [%rd11+24];
	fma.rn.f32 	%f40, %f38, %f39, %f37;
	ld.global.f32 	%f41, [%rd9+28];
	ld.global.f32 	%f42, [%rd11+28];
	fma.rn.f32 	%f43, %f41, %f42, %f40;
	ld.global.f32 	%f44, [%rd9+32];
	ld.global.f32 	%f45, [%rd11+32];
	fma.rn.f32 	%f46, %f44, %f45, %f43;
	ld.global.f32 	%f47, [%rd9+36];
	ld.global.f32 	%f48, [%rd11+36];
	fma.rn.f32 	%f49, %f47, %f48, %f46;
	ld.global.f32 	%f50, [%rd9+40];
	ld.global.f32 	%f51, [%rd11+40];
	fma.rn.f32 	%f52, %f50, %f51, %f49;
	ld.global.f32 	%f53, [%rd9+44];
	ld.global.f32 	%f54, [%rd11+44];
	fma.rn.f32 	%f55, %f53, %f54, %f52;
	ld.global.f32 	%f56, [%rd9+48];
	ld.global.f32 	%f57, [%rd11+48];
	fma.rn.f32 	%f58, %f56, %f57, %f55;
	ld.global.f32 	%f59, [%rd9+52];
	ld.global.f32 	%f60, [%rd11+52];
	fma.rn.f32 	%f61, %f59, %f60, %f58;
	ld.global.f32 	%f62, [%rd9+56];
	ld.global.f32 	%f63, [%rd11+56];
	fma.rn.f32 	%f64, %f62, %f63, %f61;
	ld.global.f32 	%f65, [%rd9+60];
	ld.global.f32 	%f66, [%rd11+60];
	fma.rn.f32 	%f132, %f65, %f66, %f64;
	add.s32 	%r46, %r46, 16;
	add.s32 	%r45, %r45, 16;
	add.s32 	%r44, %r44, 16;
	setp.ne.s32 	%p3, %r46, 0;
	mov.u32 	%r48, %r7;
	@%p3 bra 	$L__BB2_4;
$L__BB2_5:
	setp.eq.s32 	%p4, %r5, 0;
	@%p4 bra 	$L__BB2_15;
	add.s32 	%r31, %r5, -1;
	setp.lt.u32 	%p5, %r31, 7;
	@%p5 bra 	$L__BB2_8;
	add.s32 	%r32, %r11, %r48;
	add.s32 	%r33, %r48, %r12;
	mul.wide.s32 	%rd12, %r32, 4;
	add.s64 	%rd13, %rd2, %rd12;
	ld.global.f32 	%f68, [%rd13];
	mul.wide.s32 	%rd14, %r33, 4;
	add.s64 	%rd15, %rd1, %rd14;
	ld.global.f32 	%f69, [%rd15];
	fma.rn.f32 	%f70, %f68, %f69, %f132;
	ld.global.f32 	%f71, [%rd13+4];
	ld.global.f32 	%f72, [%rd15+4];
	fma.rn.f32 	%f73, %f71, %f72, %f70;
	ld.global.f32 	%f74, [%rd13+8];
	ld.global.f32 	%f75, [%rd15+8];
	fma.rn.f32 	%f76, %f74, %f75, %f73;
	ld.global.f32 	%f77, [%rd13+12];
	ld.global.f32 	%f78, [%rd15+12];
	fma.rn.f32 	%f79, %f77, %f78, %f76;
	ld.global.f32 	%f80, [%rd13+16];
	ld.global.f32 	%f81, [%rd15+16];
	fma.rn.f32 	%f82, %f80, %f81, %f79;
	ld.global.f32 	%f83, [%rd13+20];
	ld.global.f32 	%f84, [%rd15+20];
	fma.rn.f32 	%f85, %f83, %f84, %f82;
	ld.global.f32 	%f86, [%rd13+24];
	ld.global.f32 	%f87, [%rd15+24];
	fma.rn.f32 	%f88, %f86, %f87, %f85;
	ld.global.f32 	%f89, [%rd13+28];
	ld.global.f32 	%f90, [%rd15+28];
	fma.rn.f32 	%f132, %f89, %f90, %f88;
	add.s32 	%r48, %r48, 8;
$L__BB2_8:
	setp.eq.s32 	%p6, %r6, 0;
	@%p6 bra 	$L__BB2_15;
	add.s32 	%r34, %r6, -1;
	setp.lt.u32 	%p7, %r34, 3;
	@%p7 bra 	$L__BB2_11;
	add.s32 	%r35, %r11, %r48;
	add.s32 	%r36, %r48, %r12;
	mul.wide.s32 	%rd16, %r35, 4;
	add.s64 	%rd17, %rd2, %rd16;
	ld.global.f32 	%f92, [%rd17];
	mul.wide.s32 	%rd18, %r36, 4;
	add.s64 	%rd19, %rd1, %rd18;
	ld.global.f32 	%f93, [%rd19];
	fma.rn.f32 	%f94, %f92, %f93, %f132;
	ld.global.f32 	%f95, [%rd17+4];
	ld.global.f32 	%f96, [%rd19+4];
	fma.rn.f32 	%f97, %f95, %f96, %f94;
	ld.global.f32 	%f98, [%rd17+8];
	ld.global.f32 	%f99, [%rd19+8];
	fma.rn.f32 	%f100, %f98, %f99, %f97;
	ld.global.f32 	%f101, [%rd17+12];
	ld.global.f32 	%f102, [%rd19+12];
	fma.rn.f32 	%f132, %f101, %f102, %f100;
	add.s32 	%r48, %r48, 4;
$L__BB2_11:
	setp.eq.s32 	%p8, %r8, 0;
	@%p8 bra 	$L__BB2_15;
	setp.eq.s32 	%p9, %r8, 1;
	add.s32 	%r37, %r11, %r48;
	add.s32 	%r38, %r48, %r12;
	mul.wide.s32 	%rd20, %r37, 4;
	add.s64 	%rd3, %rd2, %rd20;
	ld.global.f32 	%f103, [%rd3];
	mul.wide.s32 	%rd21, %r38, 4;
	add.s64 	%rd4, %rd1, %rd21;
	ld.global.f32 	%f104, [%rd4];
	fma.rn.f32 	%f132, %f103, %f104, %f132;
	@%p9 bra 	$L__BB2_15;
	setp.eq.s32 	%p10, %r8, 2;
	ld.global.f32 	%f105, [%rd3+4];
	ld.global.f32 	%f106, [%rd4+4];
	fma.rn.f32 	%f132, %f105, %f106, %f132;
	@%p10 bra 	$L__BB2_15;
	ld.global.f32 	%f107, [%rd3+8];
	ld.global.f32 	%f108, [%rd4+8];
	fma.rn.f32 	%f132, %f107, %f108, %f132;
$L__BB2_15:
	add.s32 	%r43, %r43, 1;
	setp.ne.s32 	%p11, %r43, %r26;
	@%p11 bra 	$L__BB2_2;
$L__BB2_16:
	cvta.to.global.u64 	%rd22, %rd5;
	abs.f32 	%f109, %f132;
	mul.f32 	%f110, %f109, 0f4038AA3B;
	ex2.approx.ftz.f32 	%f111, %f110;
	add.f32 	%f112, %f111, 0f3F800000;
	rcp.approx.ftz.f32 	%f113, %f112;
	fma.rn.f32 	%f114, %f113, 0fC0000000, 0f3F800000;
	setp.ge.f32 	%p12, %f109, 0f41102CB4;
	selp.f32 	%f115, 0f3F800000, %f114, %p12;
	copysign.f32 	%f116, %f132, %f115;
	mul.f32 	%f117, %f132, %f132;
	fma.rn.f32 	%f118, %f117, 0f3C80F082, 0fBD563CAE;
	fma.rn.f32 	%f119, %f118, %f117, 0f3E085941;
	fma.rn.f32 	%f120, %f119, %f117, 0fBEAAA9ED;
	fma.rn.f32 	%f121, %f120, %f117, 0f00000000;
	fma.rn.f32 	%f122, %f121, %f132, %f132;
	setp.ge.f32 	%p13, %f109, 0f3F19999A;
	selp.f32 	%f123, %f116, %f122, %p13;
	mov.u32 	%r39, %nctaid.y;
	mad.lo.s32 	%r40, %r39, %r1, %r2;
	mov.u32 	%r41, %nctaid.x;
	mad.lo.s32 	%r42, %r40, %r41, %r3;
	mul.wide.s32 	%rd23, %r42, 4;
	add.s64 	%rd24, %rd22, %rd23;
	st.global.f32 	[%rd24], %f123;
	ret;

}
	// .globl	_Z14Moyennage2DGPUPfS_i
.visible .entry _Z14Moyennage2DGPUPfS_i(
	.param .u64 .ptr .align 1 _Z14Moyennage2DGPUPfS_i_param_0,
	.param .u64 .ptr .align 1 _Z14Moyennage2DGPUPfS_i_param_1,
	.param .u32 _Z14Moyennage2DGPUPfS_i_param_2
)
{
	.reg .b32 	%r<13>;
	.reg .b32 	%f<10>;
	.reg .b64 	%rd<11>;

	ld.param.u64 	%rd1, [_Z14Moyennage2DGPUPfS_i_param_0];
	ld.param.u64 	%rd2, [_Z14Moyennage2DGPUPfS_i_param_1];
	ld.param.u32 	%r1, [_Z14Moyennage2DGPUPfS_i_param_2];
	cvta.to.global.u64 	%rd3, %rd1;
	mov.u32 	%r2, %nctaid.x;
	mov.u32 	%r3, %nctaid.y;
	mov.u32 	%r4, %ctaid.z;
	mov.u32 	%r5, %ctaid.y;
	mov.u32 	%r6, %ctaid.x;
	mad.lo.s32 	%r7, %r3, %r4, %r5;
	mad.lo.s32 	%r8, %r7, %r2, %r6;
	shl.b32 	%r9, %r6, 1;
	shl.b32 	%r10, %r5, 1;
	mad.lo.s32 	%r11, %r1, %r4, %r10;
	mad.lo.s32 	%r12, %r11, %r1, %r9;
	mul.wide.s32 	%rd4, %r12, 4;
	add.s64 	%rd5, %rd3, %rd4;
	ld.global.f32 	%f1, [%rd5];
	add.f32 	%f2, %f1, 0f00000000;
	ld.global.f32 	%f3, [%rd5+4];
	add.f32 	%f4, %f2, %f3;
	mul.wide.s32 	%rd6, %r1, 4;
	add.s64 	%rd7, %rd5, %rd6;
	ld.global.f32 	%f5, [%rd7];
	add.f32 	%f6, %f4, %f5;
	ld.global.f32 	%f7, [%rd7+4];
	add.f32 	%f8, %f6, %f7;
	cvta.to.global.u64 	%rd8, %rd2;
	mul.f32 	%f9, %f8, 0f3E800000;
	mul.wide.s32 	%rd9, %r8, 4;
	add.s64 	%rd10, %rd8, %rd9;
	st.global.f32 	[%rd10], %f9;
	ret;

}
	// .globl	_Z7FlattenPfS_
.visible .entry _Z7FlattenPfS_(
	.param .u64 .ptr .align 1 _Z7FlattenPfS__param_0,
	.param .u64 .ptr .align 1 _Z7FlattenPfS__param_1
)
{
	.reg .pred 	%p<2>;
	.reg .b32 	%r<11>;
	.reg .b32 	%f<2>;
	.reg .b64 	%rd<8>;

	ld.param.u64 	%rd1, [_Z7FlattenPfS__param_0];
	ld.param.u64 	%rd2, [_Z7FlattenPfS__param_1];
	mov.u32 	%r2, %nctaid.x;
	mov.u32 	%r3, %nctaid.y;
	mov.u32 	%r4, %nctaid.z;
	mul.lo.s32 	%r5, %r2, %r3;
	mul.lo.s32 	%r6, %r5, %r4;
	mov.u32 	%r7, %ctaid.z;
	mov.u32 	%r8, %ctaid.y;
	mov.u32 	%r9, %ctaid.x;
	mad.lo.s32 	%r10, %r3, %r7, %r8;
	mad.lo.s32 	%r1, %r10, %r2, %r9;
	setp.ge.s32 	%p1, %r1, %r6;
	@%p1 bra 	$L__BB4_2;
	cvta.to.global.u64 	%rd3, %rd1;
	cvta.to.global.u64 	%rd4, %rd2;
	mul.wide.s32 	%rd5, %r1, 4;
	add.s64 	%rd6, %rd3, %rd5;
	ld.global.f32 	%f1, [%rd6];
	add.s64 	%rd7, %rd4, %rd5;
	st.global.f32 	[%rd7], %f1;
$L__BB4_2:
	ret;

}


// ===== COMPILED SASS (sm_100) =====

	.target	sm_100

	.elftype	@"ET_EXEC"


//--------------------- .note.nv.tkinfo           --------------------------
	.section	.note.nv.tkinfo,"",@"SHT_NOTE"
	.sectionflags	@"SHF_NOTE_NV_TKINFO"
	.tkinfo
        /*0018*/ 	.word	0x00000002
        /*0030*/ 	.string	""
        /*0030*/ 	.string	"ptxas"
        /*0030*/ 	.string	"Cuda compilation tools, release 13.0, V13.0.88"
        /*0030*/ 	.string	"Build cuda_13.0.r13.0/compiler.36424714_0"
        /*0030*/ 	.string	"-arch sm_100 -m 64 "



//--------------------- .note.nv.cuinfo           --------------------------
	.section	.note.nv.cuinfo,"",@"SHT_NOTE"
	.sectionflags	@"SHF_NOTE_NV_CUINFO"
        /*0018*/ 	.short	0x0002
        /*001a*/ 	.short	0x0064
        /*001c*/ 	.short	0x0082
	.zero		2


//--------------------- .nv.info                  --------------------------
	.section	.nv.info,"",@"SHT_CUDA_INFO"
	.align	4


	//----- nvinfo : EIATTR_REGCOUNT
	.align		4
        /*0000*/ 	.byte	0x04, 0x2f
        /*0002*/ 	.short	(.L_1 - .L_0)
	.align		4
.L_0:
        /*0004*/ 	.word	index@(_Z13cudaMatrixAddPfS_S_)
        /*0008*/ 	.word	0x0000000c


	//----- nvinfo : EIATTR_FRAME_SIZE
	.align		4
.L_1:
        /*000c*/ 	.byte	0x04, 0x11
        /*000e*/ 	.short	(.L_3 - .L_2)
	.align		4
.L_2:
        /*0010*/ 	.word	index@(_Z13cudaMatrixAddPfS_S_)
        /*0014*/ 	.word	0x00000000


	//----- nvinfo : EIATTR_REGCOUNT
	.align		4
.L_3:
        /*0018*/ 	.byte	0x04, 0x2f
        /*001a*/ 	.short	(.L_5 - .L_4)
	.align		4
.L_4:
        /*001c*/ 	.word	index@(_Z14cudaMatrixMultPfS_S_i)
        /*0020*/ 	.word	0x00000020


	//----- nvinfo : EIATTR_FRAME_SIZE
	.align		4
.L_5:
        /*0024*/ 	.byte	0x04, 0x11
        /*0026*/ 	.short	(.L_7 - .L_6)
	.align		4
.L_6:
        /*0028*/ 	.word	index@(_Z14cudaMatrixMultPfS_S_i)
        /*002c*/ 	.word	0x00000000


	//----- nvinfo : EIATTR_REGCOUNT
	.align		4
.L_7:
        /*0030*/ 	.byte	0x04, 0x2f
        /*0032*/ 	.short	(.L_9 - .L_8)
	.align		4
.L_8:
        /*0034*/ 	.word	index@(_Z16Convolution2DGPUPfS_S_ii)
        /*0038*/ 	.word	0x00000020


	//----- nvinfo : EIATTR_FRAME_SIZE
	.align		4
.L_9:
        /*003c*/ 	.byte	0x04, 0x11
        /*003e*/ 	.short	(.L_11 - .L_10)
	.align		4
.L_10:
        /*0040*/ 	.word	index@(_Z16Convolution2DGPUPfS_S_ii)
        /*0044*/ 	.word	0x00000000


	//----- nvinfo : EIATTR_REGCOUNT
	.align		4
.L_11:
        /*0048*/ 	.byte	0x04, 0x2f
        /*004a*/ 	.short	(.L_13 - .L_12)
	.align		4
.L_12:
        /*004c*/ 	.word	index@(_Z14Moyennage2DGPUPfS_i)
        /*0050*/ 	.word	0x00000012


	//----- nvinfo : EIATTR_FRAME_SIZE
	.align		4
.L_13:
        /*0054*/ 	.byte	0x04, 0x11
        /*0056*/ 	.short	(.L_15 - .L_14)
	.align		4
.L_14:
        /*0058*/ 	.word	index@(_Z14Moyennage2DGPUPfS_i)
        /*005c*/ 	.word	0x00000000


	//----- nvinfo : EIATTR_REGCOUNT
	.align		4
.L_15:
        /*0060*/ 	.byte	0x04, 0x2f
        /*0062*/ 	.short	(.L_17 - .L_16)
	.align		4
.L_16:
        /*0064*/ 	.word	index@(_Z7FlattenPfS_)
        /*0068*/ 	.word	0x0000000a


	//----- nvinfo : EIATTR_FRAME_SIZE
	.align		4
.L_17:
        /*006c*/ 	.byte	0x04, 0x11
        /*006e*/ 	.short	(.L_19 - .L_18)
	.align		4
.L_18:
        /*0070*/ 	.word	index@(_Z7FlattenPfS_)
        /*0074*/ 	.word	0x00000000


	//----- nvinfo : EIATTR_MIN_STACK_SIZE
	.align		4
.L_19:
        /*0078*/ 	.byte	0x04, 0x12
        /*007a*/ 	.short	(.L_21 - .L_20)
	.align		4
.L_20:
        /*007c*/ 	.word	index@(_Z7FlattenPfS_)
        /*0080*/ 	.word	0x00000000


	//----- nvinfo : EIATTR_MIN_STACK_SIZE
	.align		4
.L_21:
        /*0084*/ 	.byte	0x04, 0x12
        /*0086*/ 	.short	(.L_23 - .L_22)
	.align		4
.L_22:
        /*0088*/ 	.word	index@(_Z14Moyennage2DGPUPfS_i)
        /*008c*/ 	.word	0x00000000


	//----- nvinfo : EIATTR_MIN_STACK_SIZE
	.align		4
.L_23:
        /*0090*/ 	.byte	0x04, 0x12
        /*0092*/ 	.short	(.L_25 - .L_24)
	.align		4
.L_24:
        /*0094*/ 	.word	index@(_Z16Convolution2DGPUPfS_S_ii)
        /*0098*/ 	.word	0x00000000


	//----- nvinfo : EIATTR_MIN_STACK_SIZE
	.align		4
.L_25:
        /*009c*/ 	.byte	0x04, 0x12
        /*009e*/ 	.short	(.L_27 - .L_26)
	.align		4
.L_26:
        /*00a0*/ 	.word	index@(_Z14cudaMatrixMultPfS_S_i)
        /*00a4*/ 	.word	0x00000000


	//----- nvinfo : EIATTR_MIN_STACK_SIZE
	.align		4
.L_27:
        /*00a8*/ 	.byte	0x04, 0x12
        /*00aa*/ 	.short	(.L_29 - .L_28)
	.align		4
.L_28:
        /*00ac*/ 	.word	index@(_Z13cudaMatrixAddPfS_S_)
        /*00b0*/ 	.word	0x00000000
.L_29:


//--------------------- .nv.compat                --------------------------
	.section	.nv.compat,"",@"SHT_CUDA_COMPAT_INFO"
	.align	4
        /*0000*/ 	.byte	0x02, 0x09, 0x00, 0x00, 0x02, 0x02, 0x01, 0x00, 0x02, 0x05, 0x05, 0x00, 0x03, 0x07, 0x01, 0x01
        /*0010*/ 	.byte	0x02, 0x03, 0x00, 0x00, 0x02, 0x06, 0x01, 0x00, 0x04, 0x0b, 0x08, 0x00, 0x01, 0x00, 0x00, 0x00
        /*0020*/ 	.byte	0x00, 0x00, 0x00, 0x00


//--------------------- .nv.info._Z7FlattenPfS_   --------------------------
	.section	.nv.info._Z7FlattenPfS_,"",@"SHT_CUDA_INFO"
	.sectionflags	@""
	.align	4


	//----- nvinfo : EIATTR_CUDA_API_VERSION
	.align		4
        /*0000*/ 	.byte	0x04, 0x37
        /*0002*/ 	.short	(.L_31 - .L_30)
.L_30:
        /*0004*/ 	.word	0x00000082


	//----- nvinfo : EIATTR_KPARAM_INFO
	.align		4
.L_31:
        /*0008*/ 	.byte	0x04, 0x17
        /*000a*/ 	.short	(.L_33 - .L_32)
.L_32:
        /*000c*/ 	.word	0x00000000
        /*0010*/ 	.short	0x0001
        /*0012*/ 	.short	0x0008
        /*0014*/ 	.byte	0x00, 0xf5, 0x21, 0x00


	//----- nvinfo : EIATTR_KPARAM_INFO
	.align		4
.L_33:
        /*0018*/ 	.byte	0x04, 0x17
        /*001a*/ 	.short	(.L_35 - .L_34)
.L_34:
        /*001c*/ 	.word	0x00000000
        /*0020*/ 	.short	0x0000
        /*0022*/ 	.short	0x0000
        /*0024*/ 	.byte	0x00, 0xf5, 0x21, 0x00


	//----- nvinfo : EIATTR_SPARSE_MMA_MASK
	.align		4
.L_35:
        /*0028*/ 	.byte	0x03, 0x50
        /*002a*/ 	.short	0x0000


	//----- nvinfo : EIATTR_MAXREG_COUNT
	.align		4
        /*002c*/ 	.byte	0x03, 0x1b
        /*002e*/ 	.short	0x00ff


	//----- nvinfo : EIATTR_MERCURY_ISA_VERSION
	.align		4
        /*0030*/ 	.byte	0x03, 0x5f
        /*0032*/ 	.short	0x0101


	//----- nvinfo : EIATTR_VRC_CTA_INIT_COUNT
	.align		4
        /*0034*/ 	.byte	0x02, 0x4a
	.zero		1
	.zero		1


	//----- nvinfo : EIATTR_EXIT_INSTR_OFFSETS
	.align		4
        /*0038*/ 	.byte	0x04, 0x1c
        /*003a*/ 	.short	(.L_37 - .L_36)


	//   ....[0]....
.L_36:
        /*003c*/ 	.word	0x000000c0


	//   ....[1]....
        /*0040*/ 	.word	0x00000140


	//----- nvinfo : EIATTR_CBANK_PARAM_SIZE
	.align		4
.L_37:
        /*0044*/ 	.byte	0x03, 0x19
        /*0046*/ 	.short	0x0010


	//----- nvinfo : EIATTR_PARAM_CBANK
	.align		4
        /*0048*/ 	.byte	0x04, 0x0a
        /*004a*/ 	.short	(.L_39 - .L_38)
	.align		4
.L_38:
        /*004c*/ 	.word	index@(.nv.constant0._Z7FlattenPfS_)
        /*0050*/ 	.short	0x0380
        /*0052*/ 	.short	0x0010


	//----- nvinfo : EIATTR_SW_WAR
	.align		4
.L_39:
        /*0054*/ 	.byte	0x04, 0x36
        /*0056*/ 	.short	(.L_41 - .L_40)
.L_40:
        /*0058*/ 	.word	0x00000008
.L_41:


//--------------------- .nv.info._Z14Moyennage2DGPUPfS_i --------------------------
	.section	.nv.info._Z14Moyennage2DGPUPfS_i,"",@"SHT_CUDA_INFO"
	.sectionflags	@""
	.align	4


	//----- nvinfo : EIATTR_CUDA_API_VERSION
	.align		4
        /*0000*/ 	.byte	0x04, 0x37
        /*0002*/ 	.short	(.L_43 - .L_42)
.L_42:
        /*0004*/ 	.word	0x00000082


	//----- nvinfo : EIATTR_KPARAM_INFO
	.align		4
.L_43:
        /*0008*/ 	.byte	0x04, 0x17
        /*000a*/ 	.short	(.L_45 - .L_44)
.L_44:
        /*000c*/ 	.word	0x00000000
        /*0010*/ 	.short	0x0002
        /*0012*/ 	.short	0x0010
        /*0014*/ 	.byte	0x00, 0xf0, 0x11, 0x00


	//----- nvinfo : EIATTR_KPARAM_INFO
	.align		4
.L_45:
        /*0018*/ 	.byte	0x04, 0x17
        /*001a*/ 	.short	(.L_47 - .L_46)
.L_46:
        /*001c*/ 	.word	0x00000000
        /*0020*/ 	.short	0x0001
        /*0022*/ 	.short	0x0008
        /*0024*/ 	.byte	0x00, 0xf5, 0x21, 0x00


	//----- nvinfo : EIATTR_KPARAM_INFO
	.align		4
.L_47:
        /*0028*/ 	.byte	0x04, 0x17
        /*002a*/ 	.short	(.L_49 - .L_48)
.L_48:
        /*002c*/ 	.word	0x00000000
        /*0030*/ 	.short	0x0000
        /*0032*/ 	.short	0x0000
        /*0034*/ 	.byte	0x00, 0xf5, 0x21, 0x00


	//----- nvinfo : EIATTR_SPARSE_MMA_MASK
	.align		4
.L_49:
        /*0038*/ 	.byte	0x03, 0x50
        /*003a*/ 	.short	0x0000


	//----- nvinfo : EIATTR_MAXREG_COUNT
	.align		4
        /*003c*/ 	.byte	0x03, 0x1b
        /*003e*/ 	.short	0x00ff


	//----- nvinfo : EIATTR_MERCURY_ISA_VERSION
	.align		4
        /*0040*/ 	.byte	0x03, 0x5f
        /*0042*/ 	.short	0x0101


	//----- nvinfo : EIATTR_VRC_CTA_INIT_COUNT
	.align		4
        /*0044*/ 	.byte	0x02, 0x4a
	.zero		1
	.zero		1


	//----- nvinfo : EIATTR_EXIT_INSTR_OFFSETS
	.align		4
        /*0048*/ 	.byte	0x04, 0x1c
        /*004a*/ 	.short	(.L_51 - .L_50)


	//   ....[0]....
.L_50:
        /*004c*/ 	.word	0x000001d0


	//----- nvinfo : EIATTR_CBANK_PARAM_SIZE
	.align		4
.L_51:
        /*0050*/ 	.byte	0x03, 0x19
        /*0052*/ 	.short	0x0014


	//----- nvinfo : EIATTR_PARAM_CBANK
	.align		4
        /*0054*/ 	.byte	0x04, 0x0a
        /*0056*/ 	.short	(.L_53 - .L_52)
	.align		4
.L_52:
        /*0058*/ 	.word	index@(.nv.constant0._Z14Moyennage2DGPUPfS_i)
        /*005c*/ 	.short	0x0380
        /*005e*/ 	.short	0x0014


	//----- nvinfo : EIATTR_SW_WAR
	.align		4
.L_53:
        /*0060*/ 	.byte	0x04, 0x36
        /*0062*/ 	.short	(.L_55 - .L_54)
.L_54:
        /*0064*/ 	.word	0x00000008
.L_55:


//--------------------- .nv.info._Z16Convolution2DGPUPfS_S_ii --------------------------
	.section	.nv.info._Z16Convolution2DGPUPfS_S_ii,"",@"SHT_CUDA_INFO"
	.sectionflags	@""
	.align	4


	//----- nvinfo : EIATTR_CUDA_API_VERSION
	.align		4
        /*0000*/ 	.byte	0x04, 0x37
        /*0002*/ 	.short	(.L_57 - .L_56)
.L_56:
        /*0004*/ 	.word	0x00000082


	//----- nvinfo : EIATTR_KPARAM_INFO
	.align		4
.L_57:
        /*0008*/ 	.byte	0x04, 0x17
        /*000a*/ 	.short	(.L_59 - .L_58)
.L_58:
        /*000c*/ 	.word	0x00000000
        /*0010*/ 	.short	0x0004
        /*0012*/ 	.short	0x001c
        /*0014*/ 	.byte	0x00, 0xf0, 0x11, 0x00


	//----- nvinfo : EIATTR_KPARAM_INFO
	.align		4
.L_59:
        /*0018*/ 	.byte	0x04, 0x17
        /*001a*/ 	.short	(.L_61 - .L_60)
.L_60:
        /*001c*/ 	.word	0x00000000
        /*0020*/ 	.short	0x0003
        /*0022*/ 	.short	0x0018
        /*0024*/ 	.byte	0x00, 0xf0, 0x11, 0x00


	//----- nvinfo : EIATTR_KPARAM_INFO
	.align		4
.L_61:
        /*0028*/ 	.byte	0x04, 0x17
        /*002a*/ 	.short	(.L_63 - .L_62)
.L_62:
        /*002c*/ 	.word	0x00000000
        /*0030*/ 	.short	0x0002
        /*0032*/ 	.short	0x0010
        /*0034*/ 	.byte	0x00, 0xf5, 0x21, 0x00


	//----- nvinfo : EIATTR_KPARAM_INFO
	.align		4
.L_63:
        /*0038*/ 	.byte	0x04, 0x17
        /*003a*/ 	.short	(.L_65 - .L_64)
.L_64:
        /*003c*/ 	.word	0x00000000
        /*0040*/ 	.short	0x0001
        /*0042*/ 	.short	0x0008
        /*0044*/ 	.byte	0x00, 0xf5, 0x21, 0x00


	//----- nvinfo : EIATTR_KPARAM_INFO
	.align		4
.L_65:
        /*0048*/ 	.byte	0x04, 0x17
        /*004a*/ 	.short	(.L_67 - .L_66)
.L_66:
        /*004c*/ 	.word	0x00000000
        /*0050*/ 	.short	0x0000
        /*0052*/ 	.short	0x0000
        /*0054*/ 	.byte	0x00, 0xf5, 0x21, 0x00


	//----- nvinfo : EIATTR_SPARSE_MMA_MASK
	.align		4
.L_67:
        /*0058*/ 	.byte	0x03, 0x50
        /*005a*/ 	.short	0x0000


	//----- nvinfo : EIATTR_MAXREG_COUNT
	.align		4
        /*005c*/ 	.byte	0x03, 0x1b
        /*005e*/ 	.short	0x00ff


	//----- nvinfo : EIATTR_MERCURY_ISA_VERSION
	.align		4
        /*0060*/ 	.byte	0x03, 0x5f
        /*0062*/ 	.short	0x0101


	//----- nvinfo : EIATTR_VRC_CTA_INIT_COUNT
	.align		4
        /*0064*/ 	.byte	0x02, 0x4a
	.zero		1
	.zero		1


	//----- nvinfo : EIATTR_EXIT_INSTR_OFFSETS
	.align		4
        /*0068*/ 	.byte	0x04, 0x1c
        /*006a*/ 	.short	(.L_69 - .L_68)


	//   ....[0]....
.L_68:
        /*006c*/ 	.word	0x00000c00


	//----- nvinfo : EIATTR_CBANK_PARAM_SIZE
	.align		4
.L_69:
        /*0070*/ 	.byte	0x03, 0x19
        /*0072*/ 	.short	0x0020


	//----- nvinfo : EIATTR_PARAM_CBANK
	.align		4
        /*0074*/ 	.byte	0x04, 0x0a
        /*0076*/ 	.short	(.L_71 - .L_70)
	.align		4
.L_70:
        /*0078*/ 	.word	index@(.nv.constant0._Z16Convolution2DGPUPfS_S_ii)
        /*007c*/ 	.short	0x0380
        /*007e*/ 	.short	0x0020


	//----- nvinfo : EIATTR_SW_WAR
	.align		4
.L_71:
        /*0080*/ 	.byte	0x04, 0x36
        /*0082*/ 	.short	(.L_73 - .L_72)
.L_72:
        /*0084*/ 	.word	0x00000008
.L_73:


//--------------------- .nv.info._Z14cudaMatrixMultPfS_S_i --------------------------
	.section	.nv.info._Z14cudaMatrixMultPfS_S_i,"",@"SHT_CUDA_INFO"
	.sectionflags	@""
	.align	4


	//----- nvinfo : EIATTR_CUDA_API_VERSION
	.align		4
        /*0000*/ 	.byte	0x04, 0x37
        /*0002*/ 	.short	(.L_75 - .L_74)
.L_74:
        /*0004*/ 	.word	0x00000082


	//----- nvinfo : EIATTR_KPARAM_INFO
	.align		4
.L_75:
        /*0008*/ 	.byte	0x04, 0x17
        /*000a*/ 	.short	(.L_77 - .L_76)
.L_76:
        /*000c*/ 	.word	0x00000000
        /*0010*/ 	.short	0x0003
        /*0012*/ 	.short	0x0018
        /*0014*/ 	.byte	0x00, 0xf0, 0x11, 0x00


	//----- nvinfo : EIATTR_KPARAM_INFO
	.align		4
.L_77:
        /*0018*/ 	.byte	0x04, 0x17
        /*001a*/ 	.short	(.L_79 - .L_78)
.L_78:
        /*001c*/ 	.word	0x00000000
        /*0020*/ 	.short	0x0002
        /*0022*/ 	.short	0x0010
        /*0024*/ 	.byte	0x00, 0xf5, 0x21, 0x00


	//----- nvinfo : EIATTR_KPARAM_INFO
	.align		4
.L_79:
        /*0028*/ 	.byte	0x04, 0x17
        /*002a*/ 	.short	(.L_81 - .L_80)
.L_80:
        /*002c*/ 	.word	0x00000000
        /*0030*/ 	.short	0x0001
        /*0032*/ 	.short	0x0008
        /*0034*/ 	.byte	0x00, 0xf5, 0x21, 0x00


	//----- nvinfo : EIATTR_KPARAM_INFO
	.align		4
.L_81:
        /*0038*/ 	.byte	0x04, 0x17
        /*003a*/ 	.short	(.L_83 - .L_82)
.L_82:
        /*003c*/ 	.word	0x00000000
        /*0040*/ 	.short	0x0000
        /*0042*/ 	.short	0x0000
        /*0044*/ 	.byte	0x00, 0xf5, 0x21, 0x00


	//----- nvinfo : EIATTR_SPARSE_MMA_MASK
	.align		4
.L_83:
        /*0048*/ 	.byte	0x03, 0x50
        /*004a*/ 	.short	0x0000


	//----- nvinfo : EIATTR_MAXREG_COUNT
	.align		4
        /*004c*/ 	.byte	0x03, 0x1b
        /*004e*/ 	.short	0x00ff


	//----- nvinfo : EIATTR_MERCURY_ISA_VERSION
	.align		4
        /*0050*/ 	.byte	0x03, 0x5f
        /*0052*/ 	.short	0x0101


	//----- nvinfo : EIATTR_VRC_CTA_INIT_COUNT
	.align		4
        /*0054*/ 	.byte	0x02, 0x4a
	.zero		1
	.zero		1


	//----- nvinfo : EIATTR_EXIT_INSTR_OFFSETS
	.align		4
        /*0058*/ 	.byte	0x04, 0x1c
        /*005a*/ 	.short	(.L_85 - .L_84)


	//   ....[0]....
.L_84:
        /*005c*/ 	.word	0x00000070


	//   ....[1]....
        /*0060*/ 	.word	0x000009b0


	//----- nvinfo : EIATTR_CBANK_PARAM_SIZE
	.align		4
.L_85:
        /*0064*/ 	.byte	0x03, 0x19
        /*0066*/ 	.short	0x001c


	//----- nvinfo : EIATTR_PARAM_CBANK
	.align		4
        /*0068*/ 	.byte	0x04, 0x0a
        /*006a*/ 	.short	(.L_87 - .L_86)
	.align		4
.L_86:
        /*006c*/ 	.word	index@(.nv.constant0._Z14cudaMatrixMultPfS_S_i)
        /*0070*/ 	.short	0x0380
        /*0072*/ 	.short	0x001c


	//----- nvinfo : EIATTR_SW_WAR
	.align		4
.L_87:
        /*0074*/ 	.byte	0x04, 0x36
        /*0076*/ 	.short	(.L_89 - .L_88)
.L_88:
        /*0078*/ 	.word	0x00000008
.L_89:


//--------------------- .nv.info._Z13cudaMatrixAddPfS_S_ --------------------------
	.section	.nv.info._Z13cudaMatrixAddPfS_S_,"",@"SHT_CUDA_INFO"
	.sectionflags	@""
	.align	4


	//----- nvinfo : EIATTR_CUDA_API_VERSION
	.align		4
        /*0000*/ 	.byte	0x04, 0x37
        /*0002*/ 	.short	(.L_91 - .L_90)
.L_90:
        /*0004*/ 	.word	0x00000082


	//----- nvinfo : EIATTR_KPARAM_INFO
	.align		4
.L_91:
        /*0008*/ 	.byte	0x04, 0x17
        /*000a*/ 	.short	(.L_93 - .L_92)
.L_92:
        /*000c*/ 	.word	0x00000000
        /*0010*/ 	.short	0x0002
        /*0012*/ 	.short	0x0010
        /*0014*/ 	.byte	0x00, 0xf5, 0x21, 0x00


	//----- nvinfo : EIATTR_KPARAM_INFO
	.align		4
.L_93:
        /*0018*/ 	.byte	0x04, 0x17
        /*001a*/ 	.short	(.L_95 - .L_94)
.L_94:
        /*001c*/ 	.word	0x00000000
        /*0020*/ 	.short	0x0001
        /*0022*/ 	.short	0x0008
        /*0024*/ 	.byte	0x00, 0xf5, 0x21, 0x00


	//----- nvinfo : EIATTR_KPARAM_INFO
	.align		4
.L_95:
        /*0028*/ 	.byte	0x04, 0x17
        /*002a*/ 	.short	(.L_97 - .L_96)
.L_96:
        /*002c*/ 	.word	0x00000000
        /*0030*/ 	.short	0x0000
        /*0032*/ 	.short	0x0000
        /*0034*/ 	.byte	0x00, 0xf5, 0x21, 0x00


	//----- nvinfo : EIATTR_SPARSE_MMA_MASK
	.align		4
.L_97:
        /*0038*/ 	.byte	0x03, 0x50
        /*003a*/ 	.short	0x0000


	//----- nvinfo : EIATTR_MAXREG_COUNT
	.align		4
        /*003c*/ 	.byte	0x03, 0x1b
        /*003e*/ 	.short	0x00ff


	//----- nvinfo : EIATTR_MERCURY_ISA_VERSION
	.align		4
        /*0040*/ 	.byte	0x03, 0x5f
        /*0042*/ 	.short	0x0101


	//----- nvinfo : EIATTR_VRC_CTA_INIT_COUNT
	.align		4
        /*0044*/ 	.byte	0x02, 0x4a
	.zero		1
	.zero		1


	//----- nvinfo : EIATTR_EXIT_INSTR_OFFSETS
	.align		4
        /*0048*/ 	.byte	0x04, 0x1c
        /*004a*/ 	.short	(.L_99 - .L_98)


	//   ....[0]....
.L_98:
        /*004c*/ 	.word	0x000000c0


	//   ....[1]....
        /*0050*/ 	.word	0x00000180


	//----- nvinfo : EIATTR_CBANK_PARAM_SIZE
	.align		4
.L_99:
        /*0054*/ 	.byte	0x03, 0x19
        /*0056*/ 	.short	0x0018


	//----- nvinfo : EIATTR_PARAM_CBANK
	.align		4
        /*0058*/ 	.byte	0x04, 0x0a
        /*005a*/ 	.short	(.L_101 - .L_100)
	.align		4
.L_100:
        /*005c*/ 	.word	index@(.nv.constant0._Z13cudaMatrixAddPfS_S_)
        /*0060*/ 	.short	0x0380
        /*0062*/ 	.short	0x0018


	//----- nvinfo : EIATTR_SW_WAR
	.align		4
.L_101:
        /*0064*/ 	.byte	0x04, 0x36
        /*0066*/ 	.short	(.L_103 - .L_102)
.L_102:
        /*0068*/ 	.word	0x00000008
.L_103:


//--------------------- .nv.callgraph             --------------------------
	.section	.nv.callgraph,"",@"SHT_CUDA_CALLGRAPH"
	.align	4
	.sectionentsize	8
	.align		4
        /*0000*/ 	.word	0x00000000
	.align		4
        /*0004*/ 	.word	0xffffffff
	.align		4
        /*0008*/ 	.word	0x00000000
	.align		4
        /*000c*/ 	.word	0xfffffffe
	.align		4
        /*0010*/ 	.word	0x00000000
	.align		4
        /*0014*/ 	.word	0xfffffffd
	.align		4
        /*0018*/ 	.word	0x00000000
	.align		4
        /*001c*/ 	.word	0xfffffffc


//--------------------- .text._Z7FlattenPfS_      --------------------------
	.section	.text._Z7FlattenPfS_,"ax",@progbits
	.align	128
        .global         _Z7FlattenPfS_
        .type           _Z7FlattenPfS_,@function
        .size           _Z7FlattenPfS_,(.L_x_16 - _Z7FlattenPfS_)
        .other          _Z7FlattenPfS_,@"STO_CUDA_ENTRY STV_DEFAULT"
_Z7FlattenPfS_:
.text._Z7FlattenPfS_:
[----:B------:R-:W-:Y:S01]  /*0000*/  LDC R1, c[0x0][0x37c] ;  /* 0x0000df00ff017b82 */ /* 0x000fe20000000800 */
[----:B------:R-:W0:Y:S01]  /*0010*/  S2R R0, SR_CTAID.Z ;  /* 0x0000000000007919 */ /* 0x000e220000002700 */
[----:B------:R-:W1:Y:S01]  /*0020*/  LDCU UR6, c[0x0][0x370] ;  /* 0x00006e00ff0677ac */ /* 0x000e620008000800 */
[----:B------:R-:W0:Y:S01]  /*0030*/  S2R R3, SR_CTAID.Y ;  /* 0x0000000000037919 */ /* 0x000e220000002600 */
[----:B------:R-:W1:Y:S01]  /*0040*/  LDCU UR7, c[0x0][0x374] ;  /* 0x00006e80ff0777ac */ /* 0x000e620008000800 */
[----:B------:R-:W2:Y:S01]  /*0050*/  S2R R7, SR_CTAID.X ;  /* 0x0000000000077919 */ /* 0x000ea20000002500 */
[----:B------:R-:W3:Y:S01]  /*0060*/  LDCU UR5, c[0x0][0x378] ;  /* 0x00006f00ff0577ac */ /* 0x000ee20008000800 */
[----:B-1----:R-:W-:-:S04]  /*0070*/  UIMAD UR4, UR6, UR7, URZ ;  /* 0x00000007060472a4 */ /* 0x002fc8000f8e02ff */
[----:B---3--:R-:W-:Y:S01]  /*0080*/  UIMAD UR4, UR4, UR5, URZ ;  /* 0x00000005040472a4 */ /* 0x008fe2000f8e02ff */
[----:B0-----:R-:W-:-:S04]  /*0090*/  IMAD R0, R0, UR7, R3 ;  /* 0x0000000700007c24 */ /* 0x001fc8000f8e0203 */
[----:B--2---:R-:W-:-:S05]  /*00a0*/  IMAD R7, R0, UR6, R7 ;  /* 0x0000000600077c24 */ /* 0x004fca000f8e0207 */
[----:B------:R-:W-:-:S13]  /*00b0*/  ISETP.GE.AND P0, PT, R7, UR4, PT ;  /* 0x0000000407007c0c */ /* 0x000fda000bf06270 */
[----:B------:R-:W-:Y:S05]  /*00c0*/  @P0 EXIT ;  /* 0x000000000000094d */ /* 0x000fea0003800000 */
[----:B------:R-:W0:Y:S01]  /*00d0*/  LDC.64 R2, c[0x0][0x380] ;  /* 0x0000e000ff027b82 */ /* 0x000e220000000a00 */
[----:B------:R-:W1:Y:S07]  /*00e0*/  LDCU.64 UR4, c[0x0][0x358] ;  /* 0x00006b00ff0477ac */ /* 0x000e6e0008000a00 */
[----:B------:R-:W2:Y:S01]  /*00f0*/  LDC.64 R4, c[0x0][0x388] ;  /* 0x0000e200ff047b82 */ /* 0x000ea20000000a00 */
[----:B0-----:R-:W-:-:S06]  /*0100*/  IMAD.WIDE R2, R7, 0x4, R2 ;  /* 0x0000000407027825 */ /* 0x001fcc00078e0202 */
[----:B-1----:R-:W3:Y:S01]  /*0110*/  LDG.E R3, desc[UR4][R2.64] ;  /* 0x0000000402037981 */ /* 0x002ee2000c1e1900 */
[----:B--2---:R-:W-:-:S05]  /*0120*/  IMAD.WIDE R4, R7, 0x4, R4 ;  /* 0x0000000407047825 */ /* 0x004fca00078e0204 */
[----:B---3--:R-:W-:Y:S01]  /*0130*/  STG.E desc[UR4][R4.64], R3 ;  /* 0x0000000304007986 */ /* 0x008fe2000c101904 */
[----:B------:R-:W-:Y:S05]  /*0140*/  EXIT ;  /* 0x000000000000794d */ /* 0x000fea0003800000 */
.L_x_0:
[----:B------:R-:W-:-:S00]  /*0150*/  BRA `(.L_x_0) ;  /* 0xfffffffc00fc7947 */ /* 0x000fc0000383ffff */
[----:B------:R-:W-:-:S00]  /*0160*/  NOP ;  /* 0x0000000000007918 */ /* 0x000fc00000000000 */
        /* <DEDUP_REMOVED lines=9> */
.L_x_16:


//--------------------- .text._Z14Moyennage2DGPUPfS_i --------------------------
	.section	.text._Z14Moyennage2DGPUPfS_i,"ax",@progbits
	.align	128
        .global         _Z14Moyennage2DGPUPfS_i
        .type           _Z14Moyennage2DGPUPfS_i,@function
        .size           _Z14Moyennage2DGPUPfS_i,(.L_x_17 - _Z14Moyennage2DGPUPfS_i)
        .other          _Z14Moyennage2DGPUPfS_i,@"STO_CUDA_ENTRY STV_DEFAULT"
_Z14Moyennage2DGPUPfS_i:
.text._Z14Moyennage2DGPUPfS_i:
[----:B------:R-:W-:Y:S01]  /*0000*/  LDC R1, c[0x0][0x37c] ;  /* 0x0000df00ff017b82 */ /* 0x000fe20000000800 */
[----:B------:R-:W0:Y:S07]  /*0010*/  S2R R10, SR_CTAID.Y ;  /* 0x00000000000a7919 */ /* 0x000e2e0000002600 */
[----:B------:R-:W1:Y:S01]  /*0020*/  LDC R7, c[0x0][0x390] ;  /* 0x0000e400ff077b82 */ /* 0x000e620000000800 */
[----:B------:R-:W2:Y:S01]  /*0030*/  LDCU.64 UR4, c[0x0][0x358] ;  /* 0x00006b00ff0477ac */ /* 0x000ea20008000a00 */
[----:B------:R-:W3:Y:S01]  /*0040*/  S2R R15, SR_CTAID.X ;  /* 0x00000000000f7919 */ /* 0x000ee20000002500 */
[----:B------:R-:W1:Y:S05]  /*0050*/  S2R R13, SR_CTAID.Z ;  /* 0x00000000000d7919 */ /* 0x000e6a0000002700 */
[----:B------:R-:W4:Y:S01]  /*0060*/  LDC.64 R2, c[0x0][0x380] ;  /* 0x0000e000ff027b82 */ /* 0x000f220000000a00 */
[----:B0-----:R-:W-:-:S02]  /*0070*/  SHF.L.U32 R4, R10, 0x1, RZ ;  /* 0x000000010a047819 */ /* 0x001fc400000006ff */
[----:B---3--:R-:W-:-:S03]  /*0080*/  SHF.L.U32 R0, R15, 0x1, RZ ;  /* 0x000000010f007819 */ /* 0x008fc600000006ff */
[----:B-1----:R-:W-:-:S04]  /*0090*/  IMAD R5, R13, R7, R4 ;  /* 0x000000070d057224 */ /* 0x002fc800078e0204 */
[----:B------:R-:W-:-:S04]  /*00a0*/  IMAD R5, R5, R7, R0 ;  /* 0x0000000705057224 */ /* 0x000fc800078e0200 */
[----:B----4-:R-:W-:-:S05]  /*00b0*/  IMAD.WIDE R2, R5, 0x4, R2 ;  /* 0x0000000405027825 */ /* 0x010fca00078e0202 */
[----:B--2---:R-:W2:Y:S01]  /*00c0*/  LDG.E R0, desc[UR4][R2.64] ;  /* 0x0000000402007981 */ /* 0x004ea2000c1e1900 */
[----:B------:R-:W-:Y:S01]  /*00d0*/  IMAD.WIDE R4, R7, 0x4, R2 ;  /* 0x0000000407047825 */ /* 0x000fe200078e0202 */
[----:B------:R-:W0:Y:S01]  /*00e0*/  LDCU UR6, c[0x0][0x370] ;  /* 0x00006e00ff0677ac */ /* 0x000e220008000800 */
[----:B------:R-:W1:Y:S01]  /*00f0*/  LDC.64 R6, c[0x0][0x388] ;  /* 0x0000e200ff067b82 */ /* 0x000e620000000a00 */
[----:B------:R-:W3:Y:S04]  /*0100*/  LDG.E R9, desc[UR4][R2.64+0x4] ;  /* 0x0000040402097981 */ /* 0x000ee8000c1e1900 */
[----:B------:R-:W4:Y:S04]  /*0110*/  LDG.E R8, desc[UR4][R4.64] ;  /* 0x0000000404087981 */ /* 0x000f28000c1e1900 */
[----:B------:R-:W5:Y:S01]  /*0120*/  LDG.E R11, desc[UR4][R4.64+0x4] ;  /* 0x00000404040b7981 */ /* 0x000f62000c1e1900 */
[----:B------:R-:W0:Y:S01]  /*0130*/  LDCU UR7, c[0x0][0x374] ;  /* 0x00006e80ff0777ac */ /* 0x000e220008000800 */
[----:B--2---:R-:W-:-:S04]  /*0140*/  FADD R0, RZ, R0 ;  /* 0x00000000ff007221 */ /* 0x004fc80000000000 */
[----:B---3--:R-:W-:Y:S01]  /*0150*/  FADD R9, R0, R9 ;  /* 0x0000000900097221 */ /* 0x008fe20000000000 */
[----:B0-----:R-:W-:-:S03]  /*0160*/  IMAD R0, R13, UR7, R10 ;  /* 0x000000070d007c24 */ /* 0x001fc6000f8e020a */
[----:B----4-:R-:W-:Y:S01]  /*0170*/  FADD R8, R9, R8 ;  /* 0x0000000809087221 */ /* 0x010fe20000000000 */
[----:B------:R-:W-:-:S03]  /*0180*/  IMAD R9, R0, UR6, R15 ;  /* 0x0000000600097c24 */ /* 0x000fc6000f8e020f */
[----:B-----5:R-:W-:Y:S01]  /*0190*/  FADD R8, R8, R11 ;  /* 0x0000000b08087221 */ /* 0x020fe20000000000 */
[----:B-1----:R-:W-:-:S04]  /*01a0*/  IMAD.WIDE R2, R9, 0x4, R6 ;  /* 0x0000000409027825 */ /* 0x002fc800078e0206 */
[----:B------:R-:W-:-:S05]  /*01b0*/  FMUL R5, R8, 0.25 ;  /* 0x3e80000008057820 */ /* 0x000fca0000400000 */
[----:B------:R-:W-:Y:S01]  /*01c0*/  STG.E desc[UR4][R2.64], R5 ;  /* 0x0000000502007986 */ /* 0x000fe2000c101904 */
[----:B------:R-:W-:Y:S05]  /*01d0*/  EXIT ;  /* 0x000000000000794d */ /* 0x000fea0003800000 */
.L_x_1:
        /* <DEDUP_REMOVED lines=10> */
.L_x_17:


//--------------------- .text._Z16Convolution2DGPUPfS_S_ii --------------------------
	.section	.text._Z16Convolution2DGPUPfS_S_ii,"ax",@progbits
	.align	128
        .global         _Z16Convolution2DGPUPfS_S_ii
        .type           _Z16Convolution2DGPUPfS_S_ii,@function
        .size           _Z16Convolution2DGPUPfS_S_ii,(.L_x_18 - _Z16Convolution2DGPUPfS_S_ii)
        .other          _Z16Convolution2DGPUPfS_S_ii,@"STO_CUDA_ENTRY STV_DEFAULT"
_Z16Convolution2DGPUPfS_S_ii:
.text._Z16Convolution2DGPUPfS_S_ii:
[----:B------:R-:W-:Y:S08]  /*0000*/  LDC R1, c[0x0][0x37c] ;  /* 0x0000df00ff017b82 */ /* 0x000ff00000000800 */
[----:B------:R-:W0:Y:S01]  /*0010*/  LDC R6, c[0x0][0x39c] ;  /* 0x0000e700ff067b82 */ /* 0x000e220000000800 */
[----:B------:R-:W1:Y:S01]  /*0020*/  S2R R7, SR_CTAID.X ;  /* 0x0000000000077919 */ /* 0x000e620000002500 */
[----:B------:R-:W2:Y:S01]  /*0030*/  LDCU.64 UR8, c[0x0][0x358] ;  /* 0x00006b00ff0877ac */ /* 0x000ea20008000a00 */
[----:B------:R-:W-:-:S05]  /*0040*/  HFMA2 R14, -RZ, RZ, 0, 0 ;  /* 0x00000000ff0e7431 */ /* 0x000fca00000001ff */
[----:B------:R-:W3:Y:S08]  /*0050*/  S2UR UR4, SR_CTAID.Z ;  /* 0x00000000000479c3 */ /* 0x000ef00000002700 */
[----:B------:R-:W4:Y:S01]  /*0060*/  S2UR UR5, SR_CTAID.Y ;  /* 0x00000000000579c3 */ /* 0x000f220000002600 */
[----:B0-----:R-:W-:-:S13]  /*0070*/  ISETP.GE.AND P0, PT, R6, 0x1, PT ;  /* 0x000000010600780c */ /* 0x001fda0003f06270 */
[----:B-1234-:R-:W-:Y:S05]  /*0080*/  @!P0 BRA `(.L_x_2) ;  /* 0x00000008007c8947 */ /* 0x01efea0003800000 */
[C---:B------:R-:W-:Y:S02]  /*0090*/  LOP3.LUT R0, R6.reuse, 0x7ffffff0, RZ, 0xc0, !PT ;  /* 0x7ffffff006007812 */ /* 0x040fe400078ec0ff */
[C---:B------:R-:W-:Y:S02]  /*00a0*/  LOP3.LUT R22, R6.reuse, 0xf, RZ, 0xc0, !PT ;  /* 0x0000000f06167812 */ /* 0x040fe400078ec0ff */
[C---:B------:R-:W-:Y:S02]  /*00b0*/  LOP3.LUT R24, R6.reuse, 0x7, RZ, 0xc0, !PT ;  /* 0x0000000706187812 */ /* 0x040fe400078ec0ff */
[----:B------:R-:W-:Y:S02]  /*00c0*/  LOP3.LUT R6, R6, 0x3, RZ, 0xc0, !PT ;  /* 0x0000000306067812 */ /* 0x000fe400078ec0ff */
[----:B------:R-:W-:Y:S02]  /*00d0*/  MOV R14, RZ ;  /* 0x000000ff000e7202 */ /* 0x000fe40000000f00 */
[----:B------:R-:W-:-:S02]  /*00e0*/  MOV R8, RZ ;  /* 0x000000ff00087202 */ /* 0x000fc40000000f00 */
[----:B------:R-:W-:-:S07]  /*00f0*/  IADD3 R10, PT, PT, -R0, RZ, RZ ;  /* 0x000000ff000a7210 */ /* 0x000fce0007ffe1ff */
.L_x_8:
[----:B------:R-:W0:Y:S01]  /*0100*/  LDC.64 R2, c[0x0][0x398] ;  /* 0x0000e600ff027b82 */ /* 0x000e220000000a00 */
[C---:B------:R-:W-:Y:S02]  /*0110*/  IADD3 R11, PT, PT, R8.reuse, UR5, RZ ;  /* 0x00000005080b7c10 */ /* 0x040fe4000fffe0ff */
[----:B------:R-:W-:Y:S02]  /*0120*/  MOV R9, RZ ;  /* 0x000000ff00097202 */ /* 0x000fe40000000f00 */
[C---:B0-----:R-:W-:Y:S01]  /*0130*/  ISETP.GE.U32.AND P1, PT, R3.reuse, 0x10, PT ;  /* 0x000000100300780c */ /* 0x041fe20003f26070 */
[----:B------:R-:W-:Y:S01]  /*0140*/  IMAD R12, R3, UR4, R8 ;  /* 0x00000004030c7c24 */ /* 0x000fe2000f8e0208 */
[----:B------:R-:W-:Y:S01]  /*0150*/  IADD3 R8, PT, PT, R8, 0x1, RZ ;  /* 0x0000000108087810 */ /* 0x000fe20007ffe0ff */
[----:B------:R-:W-:Y:S02]  /*0160*/  IMAD R11, R11, R2, R7 ;  /* 0x000000020b0b7224 */ /* 0x000fe400078e0207 */
[-C--:B------:R-:W-:Y:S01]  /*0170*/  IMAD R12, R12, R3.reuse, RZ ;  /* 0x000000030c0c7224 */ /* 0x080fe200078e02ff */
[----:B------:R-:W-:-:S07]  /*0180*/  ISETP.NE.AND P0, PT, R8, R3, PT ;  /* 0x000000030800720c */ /* 0x000fce0003f05270 */
[----:B------:R-:W-:Y:S06]  /*0190*/  @!P1 BRA `(.L_x_3) ;  /* 0x0000000000f49947 */ /* 0x000fec0003800000 */
[----:B------:R-:W-:Y:S02]  /*01a0*/  MOV R9, R12 ;  /* 0x0000000c00097202 */ /* 0x000fe40000000f00 */
[----:B------:R-:W-:Y:S02]  /*01b0*/  MOV R15, R11 ;  /* 0x0000000b000f7202 */ /* 0x000fe40000000f00 */
[----:B------:R-:W-:-:S07]  /*01c0*/  MOV R13, R10 ;  /* 0x0000000a000d7202 */ /* 0x000fce0000000f00 */
.L_x_4:
[----:B------:R-:W0:Y:S08]  /*01d0*/  LDC.64 R2, c[0x0][0x380] ;  /* 0x0000e000ff027b82 */ /* 0x000e300000000a00 */
[----:B------:R-:W1:Y:S01]  /*01e0*/  LDC.64 R4, c[0x0][0x388] ;  /* 0x0000e200ff047b82 */ /* 0x000e620000000a00 */
[----:B0-----:R-:W-:-:S05]  /*01f0*/  IMAD.WIDE R2, R15, 0x4, R2 ;  /* 0x000000040f027825 */ /* 0x001fca00078e0202 */
[----:B------:R-:W2:Y:S01]  /*0200*/  LDG.E R19, desc[UR8][R2.64] ;  /* 0x0000000802137981 */ /* 0x000ea2000c1e1900 */
[----:B-1----:R-:W-:-:S03]  /*0210*/  IMAD.WIDE R4, R9, 0x4, R4 ;  /* 0x0000000409047825 */ /* 0x002fc600078e0204 */
[----:B------:R-:W3:Y:S04]  /*0220*/  LDG.E R23, desc[UR8][R2.64+0x4] ;  /* 0x0000040802177981 */ /* 0x000ee8000c1e1900 */
[----:B------:R-:W2:Y:S04]  /*0230*/  LDG.E R16, desc[UR8][R4.64] ;  /* 0x0000000804107981 */ /* 0x000ea8000c1e1900 */
[----:B------:R-:W3:Y:S04]  /*0240*/  LDG.E R26, desc[UR8][R4.64+0x4] ;  /* 0x00000408041a7981 */ /* 0x000ee8000c1e1900 */
[----:B------:R-:W4:Y:S04]  /*0250*/  LDG.E R18, desc[UR8][R2.64+0x8] ;  /* 0x0000080802127981 */ /* 0x000f28000c1e1900 */
[----:B------:R-:W4:Y:S04]  /*0260*/  LDG.E R21, desc[UR8][R4.64+0x8] ;  /* 0x0000080804157981 */ /* 0x000f28000c1e1900 */
[----:B------:R-:W5:Y:S04]  /*0270*/  LDG.E R20, desc[UR8][R2.64+0xc] ;  /* 0x00000c0802147981 */ /* 0x000f68000c1e1900 */
[----:B------:R-:W5:Y:S04]  /*0280*/  LDG.E R17, desc[UR8][R4.64+0xc] ;  /* 0x00000c0804117981 */ /* 0x000f68000c1e1900 */
[----:B------:R-:W5:Y:S04]  /*0290*/  LDG.E R25, desc[UR8][R4.64+0x10] ;  /* 0x0000100804197981 */ /* 0x000f68000c1e1900 */
[----:B------:R-:W5:Y:S04]  /*02a0*/  LDG.E R27, desc[UR8][R4.64+0x38] ;  /* 0x00003808041b7981 */ /* 0x000f68000c1e1900 */
[----:B------:R-:W5:Y:S01]  /*02b0*/  LDG.E R28, desc[UR8][R4.64+0x3c] ;  /* 0x00003c08041c7981 */ /* 0x000f62000c1e1900 */
[----:B--2---:R-:W-:-:S03]  /*02c0*/  FFMA R16, R19, R16, R14 ;  /* 0x0000001013107223 */ /* 0x004fc6000000000e */
[----:B------:R-:W2:Y:S01]  /*02d0*/  LDG.E R14, desc[UR8][R2.64+0x10] ;  /* 0x00001008020e7981 */ /* 0x000ea2000c1e1900 */
[----:B---3--:R-:W-:-:S03]  /*02e0*/  FFMA R23, R23, R26, R16 ;  /* 0x0000001a17177223 */ /* 0x008fc60000000010 */
[----:B------:R-:W3:Y:S04]  /*02f0*/  LDG.E R16, desc[UR8][R2.64+0x14] ;  /* 0x0000140802107981 */ /* 0x000ee8000c1e1900 */
[----:B------:R-:W3:Y:S01]  /*0300*/  LDG.E R19, desc[UR8][R4.64+0x14] ;  /* 0x0000140804137981 */ /* 0x000ee2000c1e1900 */
[----:B----4-:R-:W-:-:S03]  /*0310*/  FFMA R23, R18, R21, R23 ;  /* 0x0000001512177223 */ /* 0x010fc60000000017 */
[----:B------:R-:W4:Y:S04]  /*0320*/  LDG.E R18, desc[UR8][R2.64+0x18] ;  /* 0x0000180802127981 */ /* 0x000f28000c1e1900 */
[----:B------:R-:W4:Y:S01]  /*0330*/  LDG.E R21, desc[UR8][R4.64+0x18] ;  /* 0x0000180804157981 */ /* 0x000f22000c1e1900 */
[----:B-----5:R-:W-:-:S03]  /*0340*/  FFMA R17, R20, R17, R23 ;  /* 0x0000001114117223 */ /* 0x020fc60000000017 */
[----:B------:R-:W5:Y:S04]  /*0350*/  LDG.E R20, desc[UR8][R2.64+0x1c] ;  /* 0x00001c0802147981 */ /* 0x000f68000c1e1900 */
[----:B------:R-:W5:Y:S04]  /*0360*/  LDG.E R23, desc[UR8][R4.64+0x1c] ;  /* 0x00001c0804177981 */ /* 0x000f68000c1e1900 */
[----:B------:R-:W5:Y:S01]  /*0370*/  LDG.E R26, desc[UR8][R4.64+0x34] ;  /* 0x00003408041a7981 */ /* 0x000f62000c1e1900 */
[----:B--2---:R-:W-:-:S03]  /*0380*/  FFMA R25, R14, R25, R17 ;  /* 0x000000190e197223 */ /* 0x004fc60000000011 */
[----:B------:R-:W2:Y:S04]  /*0390*/  LDG.E R14, desc[UR8][R2.64+0x20] ;  /* 0x00002008020e7981 */ /* 0x000ea8000c1e1900 */
        /* <DEDUP_REMOVED lines=9> */
[----:B------:R-:W5:Y:S01]  /*0430*/  LDG.E R23, desc[UR8][R4.64+0x2c] ;  /* 0x00002c0804177981 */ /* 0x000f62000c1e1900 */
[----:B--2---:R-:W-:-:S03]  /*0440*/  FFMA R25, R14, R17, R25 ;  /* 0x000000110e197223 */ /* 0x004fc60000000019 */
[----:B------:R-:W2:Y:S04]  /*0450*/  LDG.E R14, desc[UR8][R2.64+0x30] ;  /* 0x00003008020e7981 */ /* 0x000ea8000c1e1900 */
[----:B------:R-:W2:Y:S01]  /*0460*/  LDG.E R17, desc[UR8][R4.64+0x30] ;  /* 0x0000300804117981 */ /* 0x000ea2000c1e1900 */
[----:B---3--:R-:W-:-:S03]  /*0470*/  FFMA R29, R16, R19, R25 ;  /* 0x00000013101d7223 */ /* 0x008fc60000000019 */
[----:B------:R-:W3:Y:S04]  /*0480*/  LDG.E R19, desc[UR8][R2.64+0x34] ;  /* 0x0000340802137981 */ /* 0x000ee8000c1e1900 */
[----:B------:R-:W3:Y:S04]  /*0490*/  LDG.E R16, desc[UR8][R2.64+0x38] ;  /* 0x0000380802107981 */ /* 0x000ee8000c1e1900 */
[----:B------:R-:W3:Y:S01]  /*04a0*/  LDG.E R25, desc[UR8][R2.64+0x3c] ;  /* 0x00003c0802197981 */ /* 0x000ee2000c1e1900 */
[----:B----4-:R-:W-:Y:S01]  /*04b0*/  FFMA R21, R21, R18, R29 ;  /* 0x0000001215157223 */ /* 0x010fe2000000001d */
[----:B------:R-:W-:-:S03]  /*04c0*/  IADD3 R13, PT, PT, R13, 0x10, RZ ;  /* 0x000000100d0d7810 */ /* 0x000fc60007ffe0ff */
[----:B-----5:R-:W-:Y:S01]  /*04d0*/  FFMA R21, R20, R23, R21 ;  /* 0x0000001714157223 */ /* 0x020fe20000000015 */
[----:B------:R-:W-:Y:S02]  /*04e0*/  ISETP.NE.AND P1, PT, R13, RZ, PT ;  /* 0x000000ff0d00720c */ /* 0x000fe40003f25270 */
[----:B------:R-:W-:Y:S02]  /*04f0*/  IADD3 R15, PT, PT, R15, 0x10, RZ ;  /* 0x000000100f0f7810 */ /* 0x000fe40007ffe0ff */
[----:B------:R-:W-:Y:S01]  /*0500*/  IADD3 R9, PT, PT, R9, 0x10, RZ ;  /* 0x0000001009097810 */ /* 0x000fe20007ffe0ff */
[----:B--2---:R-:W-:-:S04]  /*0510*/  FFMA R14, R14, R17, R21 ;  /* 0x000000110e0e7223 */ /* 0x004fc80000000015 */
[----:B---3--:R-:W-:-:S04]  /*0520*/  FFMA R19, R19, R26, R14 ;  /* 0x0000001a13137223 */ /* 0x008fc8000000000e */
[----:B------:R-:W-:-:S04]  /*0530*/  FFMA R16, R16, R27, R19 ;  /* 0x0000001b10107223 */ /* 0x000fc80000000013 */
[----:B------:R-:W-:Y:S01]  /*0540*/  FFMA R14, R25, R28, R16 ;  /* 0x0000001c190e7223 */ /* 0x000fe20000000010 */
[----:B------:R-:W-:Y:S06]  /*0550*/  @P1 BRA `(.L_x_4) ;  /* 0xfffffffc001c1947 */ /* 0x000fec000383ffff */
[----:B------:R-:W-:-:S07]  /*0560*/  MOV R9, R0 ;  /* 0x0000000000097202 */ /* 0x000fce0000000f00 */
.L_x_3:
[----:B------:R-:W-:-:S13]  /*0570*/  ISETP.NE.AND P1, PT, R22, RZ, PT ;  /* 0x000000ff1600720c */ /* 0x000fda0003f25270 */
[----:B------:R-:W-:Y:S05]  /*0580*/  @!P1 BRA `(.L_x_5) ;  /* 0x0000000400389947 */ /* 0x000fea0003800000 */
[----:B------:R-:W-:Y:S02]  /*0590*/  IADD3 R2, PT, PT, R22, -0x1, RZ ;  /* 0xffffffff16027810 */ /* 0x000fe40007ffe0ff */
[----:B------:R-:W-:Y:S02]  /*05a0*/  ISETP.NE.AND P2, PT, R24, RZ, PT ;  /* 0x000000ff1800720c */ /* 0x000fe40003f45270 */
[----:B------:R-:W-:-:S13]  /*05b0*/  ISETP.GE.U32.AND P1, PT, R2, 0x7, PT ;  /* 0x000000070200780c */ /* 0x000fda0003f26070 */
[----:B------:R-:W-:Y:S05]  /*05c0*/  @!P1 BRA `(.L_x_6) ;  /* 0x00000000007c9947 */ /* 0x000fea0003800000 */
[----:B------:R-:W0:Y:S01]  /*05d0*/  LDC.64 R2, c[0x0][0x380] ;  /* 0x0000e000ff027b82 */ /* 0x000e220000000a00 */
[-C--:B------:R-:W-:Y:S02]  /*05e0*/  IADD3 R13, PT, PT, R11, R9.reuse, RZ ;  /* 0x000000090b0d7210 */ /* 0x080fe40007ffe0ff */
[----:B------:R-:W-:-:S05]  /*05f0*/  IADD3 R15, PT, PT, R12, R9, RZ ;  /* 0x000000090c0f7210 */ /* 0x000fca0007ffe0ff */
        /* <DEDUP_REMOVED lines=13> */
[----:B------:R-:W5:Y:S04]  /*06d0*/  LDG.E R25, desc[UR8][R4.64+0x18] ;  /* 0x0000180804197981 */ /* 0x000f68000c1e1900 */
[----:B------:R-:W5:Y:S04]  /*06e0*/  LDG.E R23, desc[UR8][R2.64+0x1c] ;  /* 0x00001c0802177981 */ /* 0x000f68000c1e1900 */
[----:B------:R-:W5:Y:S01]  /*06f0*/  LDG.E R27, desc[UR8][R4.64+0x1c] ;  /* 0x00001c08041b7981 */ /* 0x000f62000c1e1900 */
[----:B--2---:R-:W-:-:S03]  /*0700*/  FFMA R29, R19, R21, R14 ;  /* 0x00000015131d7223 */ /* 0x004fc6000000000e */
[----:B------:R-:W2:Y:S04]  /*0710*/  LDG.E R21, desc[UR8][R2.64+0x10] ;  /* 0x0000100802157981 */ /* 0x000ea8000c1e1900 */
[----:B------:R-:W2:Y:S04]  /*0720*/  LDG.E R19, desc[UR8][R2.64+0x14] ;  /* 0x0000140802137981 */ /* 0x000ea8000c1e1900 */
[----:B------:R-:W2:Y:S01]  /*0730*/  LDG.E R14, desc[UR8][R2.64+0x18] ;  /* 0x00001808020e7981 */ /* 0x000ea2000c1e1900 */
[----:B---3--:R-:W-:-:S04]  /*0740*/  FFMA R16, R13, R16, R29 ;  /* 0x000000100d107223 */ /* 0x008fc8000000001d */
[----:B----4-:R-:W-:-:S04]  /*0750*/  FFMA R16, R15, R18, R16 ;  /* 0x000000120f107223 */ /* 0x010fc80000000010 */
[----:B-----5:R-:W-:Y:S01]  /*0760*/  FFMA R16, R17, R20, R16 ;  /* 0x0000001411107223 */ /* 0x020fe20000000010 */
[----:B------:R-:W-:-:S03]  /*0770*/  IADD3 R9, PT, PT, R9, 0x8, RZ ;  /* 0x0000000809097810 */ /* 0x000fc60007ffe0ff */
[----:B--2---:R-:W-:-:S04]  /*0780*/  FFMA R16, R21, R26, R16 ;  /* 0x0000001a15107223 */ /* 0x004fc80000000010 */
[----:B------:R-:W-:-:S04]  /*0790*/  FFMA R19, R19, R28, R16 ;  /* 0x0000001c13137223 */ /* 0x000fc80000000010 */
[----:B------:R-:W-:-:S04]  /*07a0*/  FFMA R14, R14, R25, R19 ;  /* 0x000000190e0e7223 */ /* 0x000fc80000000013 */
[----:B------:R-:W-:-:S07]  /*07b0*/  FFMA R14, R23, R27, R14 ;  /* 0x0000001b170e7223 */ /* 0x000fce000000000e */
.L_x_6:
        /* <DEDUP_REMOVED lines=18> */
[----:B------:R-:W5:Y:S01]  /*08e0*/  LDG.E R21, desc[UR8][R2.64+0xc] ;  /* 0x00000c0802157981 */ /* 0x000f62000c1e1900 */
[----:B------:R-:W-:Y:S01]  /*08f0*/  IADD3 R9, PT, PT, R9, 0x4, RZ ;  /* 0x0000000409097810 */ /* 0x000fe20007ffe0ff */
[----:B--2---:R-:W-:-:S04]  /*0900*/  FFMA R13, R13, R15, R14 ;  /* 0x0000000f0d0d7223 */ /* 0x004fc8000000000e */
[----:B---3--:R-:W-:-:S04]  /*0910*/  FFMA R13, R16, R17, R13 ;  /* 0x00000011100d7223 */ /* 0x008fc8000000000d */
[----:B----4-:R-:W-:-:S04]  /*0920*/  FFMA R13, R18, R19, R13 ;  /* 0x00000013120d7223 */ /* 0x010fc8000000000d */
[----:B-----5:R-:W-:-:S07]  /*0930*/  FFMA R14, R20, R21, R13 ;  /* 0x00000015140e7223 */ /* 0x020fce000000000d */
.L_x_7:
[----:B------:R-:W-:Y:S05]  /*0940*/  @!P2 BRA `(.L_x_5) ;  /* 0x000000000048a947 */ /* 0x000fea0003800000 */
[----:B------:R-:W0:Y:S01]  /*0950*/  LDC.64 R4, c[0x0][0x380] ;  /* 0x0000e000ff047b82 */ /* 0x000e220000000a00 */
[-C--:B------:R-:W-:Y:S02]  /*0960*/  IADD3 R11, PT, PT, R11, R9.reuse, RZ ;  /* 0x000000090b0b7210 */ /* 0x080fe40007ffe0ff */
[----:B------:R-:W-:-:S05]  /*0970*/  IADD3 R9, PT, PT, R12, R9, RZ ;  /* 0x000000090c097210 */ /* 0x000fca0007ffe0ff */
[----:B------:R-:W1:Y:S01]  /*0980*/  LDC.64 R2, c[0x0][0x388] ;  /* 0x0000e200ff027b82 */ /* 0x000e620000000a00 */
[----:B0-----:R-:W-:-:S04]  /*0990*/  IMAD.WIDE R4, R11, 0x4, R4 ;  /* 0x000000040b047825 */ /* 0x001fc800078e0204 */
[----:B-1----:R-:W-:Y:S02]  /*09a0*/  IMAD.WIDE R2, R9, 0x4, R2 ;  /* 0x0000000409027825 */ /* 0x002fe400078e0202 */
[----:B------:R-:W2:Y:S04]  /*09b0*/  LDG.E R9, desc[UR8][R4.64] ;  /* 0x0000000804097981 */ /* 0x000ea8000c1e1900 */
[----:B------:R-:W2:Y:S01]  /*09c0*/  LDG.E R11, desc[UR8][R2.64] ;  /* 0x00000008020b7981 */ /* 0x000ea2000c1e1900 */
[----:B------:R-:W-:Y:S01]  /*09d0*/  ISETP.NE.AND P1, PT, R6, 0x1, PT ;  /* 0x000000010600780c */ /* 0x000fe20003f25270 */
[----:B--2---:R-:W-:-:S12]  /*09e0*/  FFMA R14, R9, R11, R14 ;  /* 0x0000000b090e7223 */ /* 0x004fd8000000000e */
[----:B------:R-:W-:Y:S05]  /*09f0*/  @!P1 BRA `(.L_x_5) ;  /* 0x00000000001c9947 */ /* 0x000fea0003800000 */
[----:B------:R-:W-:Y:S01]  /*0a00*/  ISETP.NE.AND P1, PT, R6, 0x2, PT ;  /* 0x000000020600780c */ /* 0x000fe20003f25270 */
[----:B------:R-:W2:Y:S04]  /*0a10*/  LDG.E R9, desc[UR8][R4.64+0x4] ;  /* 0x0000040804097981 */ /* 0x000ea8000c1e1900 */
[----:B------:R-:W2:Y:S08]  /*0a20*/  LDG.E R11, desc[UR8][R2.64+0x4] ;  /* 0x00000408020b7981 */ /* 0x000eb0000c1e1900 */
[----:B------:R-:W3:Y:S04]  /*0a30*/  @P1 LDG.E R13, desc[UR8][R4.64+0x8] ;  /* 0x00000808040d1981 */ /* 0x000ee8000c1e1900 */
[----:B------:R-:W3:Y:S01]  /*0a40*/  @P1 LDG.E R12, desc[UR8][R2.64+0x8] ;  /* 0x00000808020c1981 */ /* 0x000ee2000c1e1900 */
[----:B--2---:R-:W-:-:S04]  /*0a50*/  FFMA R14, R9, R11, R14 ;  /* 0x0000000b090e7223 */ /* 0x004fc8000000000e */
[----:B---3--:R-:W-:-:S07]  /*0a60*/  @P1 FFMA R14, R13, R12, R14 ;  /* 0x0000000c0d0e1223 */ /* 0x008fce000000000e */
.L_x_5:
[----:B------:R-:W-:Y:S05]  /*0a70*/  @P0 BRA `(.L_x_8) ;  /* 0xfffffff400a00947 */ /* 0x000fea000383ffff */
.L_x_2:
[C---:B------:R-:W-:Y:S01]  /*0a80*/  FMUL R0, |R14|.reuse, 2.8853900432586669922 ;  /* 0x4038aa3b0e007820 */ /* 0x040fe20000400200 */
[----:B------:R-:W0:Y:S01]  /*0a90*/  LDCU UR6, c[0x0][0x374] ;  /* 0x00006e80ff0677ac */ /* 0x000e220008000800 */
[----:B------:R-:W1:Y:S01]  /*0aa0*/  LDC R8, c[0x0][0x370] ;  /* 0x0000dc00ff087b82 */ /* 0x000e620000000800 */
[----:B------:R-:W-:Y:S01]  /*0ab0*/  MOV R6, 0x3c80f082 ;  /* 0x3c80f08200067802 */ /* 0x000fe20000000f00 */
[C---:B------:R-:W-:Y:S01]  /*0ac0*/  FMUL R9, R14.reuse, R14 ;  /* 0x0000000e0e097220 */ /* 0x040fe20000400000 */
[----:B------:R-:W-:Y:S01]  /*0ad0*/  MOV R5, 0x3f800000 ;  /* 0x3f80000000057802 */ /* 0x000fe20000000f00 */
[----:B------:R-:W2:Y:S01]  /*0ae0*/  MUFU.EX2 R0, R0 ;  /* 0x0000000000007308 */ /* 0x000ea20000000800 */
[C---:B------:R-:W-:Y:S01]  /*0af0*/  FSETP.GE.AND P1, PT, |R14|.reuse, 0.60000002384185791016, PT ;  /* 0x3f19999a0e00780b */ /* 0x040fe20003f26200 */
[C---:B------:R-:W-:Y:S01]  /*0b00*/  FFMA R6, R9.reuse, R6, -0.052303962409496307373 ;  /* 0xbd563cae09067423 */ /* 0x040fe20000000006 */
[----:B------:R-:W-:Y:S01]  /*0b10*/  FSETP.GE.AND P0, PT, |R14|, 9.010913848876953125, PT ;  /* 0x41102cb40e00780b */ /* 0x000fe20003f06200 */
[----:B------:R-:W3:Y:S01]  /*0b20*/  LDC.64 R2, c[0x0][0x390] ;  /* 0x0000e400ff027b82 */ /* 0x000ee20000000a00 */
[----:B0-----:R-:W-:Y:S01]  /*0b30*/  UIMAD UR4, UR4, UR6, UR5 ;  /* 0x00000006040472a4 */ /* 0x001fe2000f8e0205 */
[----:B--2---:R-:W-:Y:S01]  /*0b40*/  FADD R4, R0, 1 ;  /* 0x3f80000000047421 */ /* 0x004fe20000000000 */
[----:B------:R-:W-:-:S04]  /*0b50*/  FFMA R0, R9, R6, 0.1331529766321182251 ;  /* 0x3e08594109007423 */ /* 0x000fc80000000006 */
[----:B-1----:R-:W-:Y:S02]  /*0b60*/  IMAD R7, R8, UR4, R7 ;  /* 0x0000000408077c24 */ /* 0x002fe4000f8e0207 */
[C---:B------:R-:W-:Y:S01]  /*0b70*/  FFMA R0, R9.reuse, R0, -0.33332768082618713379 ;  /* 0xbeaaa9ed09007423 */ /* 0x040fe20000000000 */
[----:B------:R-:W0:Y:S03]  /*0b80*/  MUFU.RCP R4, R4 ;  /* 0x0000000400047308 */ /* 0x000e260000001000 */
[----:B------:R-:W-:Y:S01]  /*0b90*/  FFMA R9, R9, R0, RZ ;  /* 0x0000000009097223 */ /* 0x000fe200000000ff */
[----:B---3--:R-:W-:-:S04]  /*0ba0*/  IMAD.WIDE R2, R7, 0x4, R2 ;  /* 0x0000000407027825 */ /* 0x008fc800078e0202 */
[----:B0-----:R-:W-:-:S05]  /*0bb0*/  FFMA R5, R4, -2, R5 ;  /* 0xc000000004057823 */ /* 0x001fca0000000005 */
[----:B------:R-:W-:-:S04]  /*0bc0*/  FSEL R5, R5, 1, !P0 ;  /* 0x3f80000005057808 */ /* 0x000fc80004000000 */
[--C-:B------:R-:W-:Y:S01]  /*0bd0*/  LOP3.LUT R5, R5, 0x80000000, R14.reuse, 0xb8, !PT ;  /* 0x8000000005057812 */ /* 0x100fe200078eb80e */
[----:B------:R-:W-:-:S05]  /*0be0*/  @!P1 FFMA R5, R9, R14, R14 ;  /* 0x0000000e09059223 */ /* 0x000fca000000000e */
[----:B------:R-:W-:Y:S01]  /*0bf0*/  STG.E desc[UR8][R2.64], R5 ;  /* 0x0000000502007986 */ /* 0x000fe2000c101908 */
[----:B------:R-:W-:Y:S05]  /*0c00*/  EXIT ;  /* 0x000000000000794d */ /* 0x000fea0003800000 */
.L_x_9:
        /* <DEDUP_REMOVED lines=15> */
.L_x_18:


//--------------------- .text._Z14cudaMatrixMultPfS_S_i --------------------------
	.section	.text._Z14cudaMatrixMultPfS_S_i,"ax",@progbits
	.align	128
        .global         _Z14cudaMatrixMultPfS_S_i
        .type           _Z14cudaMatrixMultPfS_S_i,@function
        .size           _Z14cudaMatrixMultPfS_S_i,(.L_x_19 - _Z14cudaMatrixMultPfS_S_i)
        .other          _Z14cudaMatrixMultPfS_S_i,@"STO_CUDA_ENTRY STV_DEFAULT"
_Z14cudaMatrixMultPfS_S_i:
.text._Z14cudaMatrixMultPfS_S_i:
[----:B------:R-:W-:Y:S01]  /*0000*/  LDC R1, c[0x0][0x37c] ;  /* 0x0000df00ff017b82 */ /* 0x000fe20000000800 */
[----:B------:R-:W0:Y:S07]  /*0010*/  S2R R0, SR_CTAID.Y ;  /* 0x0000000000007919 */ /* 0x000e2e0000002600 */
[----:B------:R-:W1:Y:S01]  /*0020*/  LDC R2, c[0x0][0x370] ;  /* 0x0000dc00ff027b82 */ /* 0x000e620000000800 */
[----:B------:R-:W1:Y:S07]  /*0030*/  S2R R3, SR_CTAID.X ;  /* 0x0000000000037919 */ /* 0x000e6e0000002500 */
[----:B------:R-:W0:Y:S02]  /*0040*/  LDC R7, c[0x0][0x374] ;  /* 0x0000dd00ff077b82 */ /* 0x000e240000000800 */
[----:B0-----:R-:W-:-:S04]  /*0050*/  ISETP.GE.U32.AND P0, PT, R0, R7, PT ;  /* 0x000000070000720c */ /* 0x001fc80003f06070 */
[----:B-1----:R-:W-:-:S13]  /*0060*/  ISETP.GE.U32.OR P0, PT, R3, R2, P0 ;  /* 0x000000020300720c */ /* 0x002fda0000706470 */
[----:B------:R-:W-:Y:S05]  /*0070*/  @P0 EXIT ;  /* 0x000000000000094d */ /* 0x000fea0003800000 */
[----:B------:R-:W0:Y:S01]  /*0080*/  LDC R4, c[0x0][0x398] ;  /* 0x0000e600ff047b82 */ /* 0x000e220000000800 */
[----:B------:R-:W1:Y:S01]  /*0090*/  LDCU.64 UR4, c[0x0][0x358] ;  /* 0x00006b00ff0477ac */ /* 0x000e620008000a00 */
[----:B------:R-:W-:Y:S01]  /*00a0*/  HFMA2 R18, -RZ, RZ, 0, 0 ;  /* 0x00000000ff127431 */ /* 0x000fe200000001ff */
[----:B0-----:R-:W-:-:S13]  /*00b0*/  ISETP.GE.AND P0, PT, R4, 0x1, PT ;  /* 0x000000010400780c */ /* 0x001fda0003f06270 */
[----:B-1----:R-:W-:Y:S05]  /*00c0*/  @!P0 BRA `(.L_x_10) ;  /* 0x0000000800288947 */ /* 0x002fea0003800000 */
[C---:B------:R-:W-:Y:S01]  /*00d0*/  ISETP.GE.U32.AND P1, PT, R4.reuse, 0x8, PT ;  /* 0x000000080400780c */ /* 0x040fe20003f26070 */
[----:B------:R-:W-:Y:S01]  /*00e0*/  IMAD R6, R7, R0, RZ ;  /* 0x0000000007067224 */ /* 0x000fe200078e02ff */
[----:B------:R-:W-:Y:S02]  /*00f0*/  LOP3.LUT R5, R4, 0x7, RZ, 0xc0, !PT ;  /* 0x0000000704057812 */ /* 0x000fe400078ec0ff */
[----:B------:R-:W-:Y:S02]  /*0100*/  MOV R18, RZ ;  /* 0x000000ff00127202 */ /* 0x000fe40000000f00 */
[----:B------:R-:W-:Y:S02]  /*0110*/  ISETP.NE.AND P0, PT, R5, RZ, PT ;  /* 0x000000ff0500720c */ /* 0x000fe40003f05270 */
[----:B------:R-:W-:-:S05]  /*0120*/  MOV R7, RZ ;  /* 0x000000ff00077202 */ /* 0x000fca0000000f00 */
[----:B------:R-:W-:Y:S06]  /*0130*/  @!P1 BRA `(.L_x_11) ;  /* 0x0000000000fc9947 */ /* 0x000fec0003800000 */
[----:B------:R-:W0:Y:S01]  /*0140*/  LDC.64 R8, c[0x0][0x380] ;  /* 0x0000e000ff087b82 */ /* 0x000e220000000a00 */
[----:B------:R-:W-:Y:S01]  /*0150*/  LOP3.LUT R7, R4, 0x7ffffff8, RZ, 0xc0, !PT ;  /* 0x7ffffff804077812 */ /* 0x000fe200078ec0ff */
[C-C-:B------:R-:W-:Y:S01]  /*0160*/  IMAD R24, R2.reuse, 0x3, R3.reuse ;  /* 0x0000000302187824 */ /* 0x140fe200078e0203 */
[C---:B------:R-:W-:Y:S01]  /*0170*/  SHF.L.U32 R11, R2.reuse, 0x3, RZ ;  /* 0x00000003020b7819 */ /* 0x040fe200000006ff */
[C-C-:B------:R-:W-:Y:S01]  /*0180*/  IMAD R25, R2.reuse, 0x4, R3.reuse ;  /* 0x0000000402197824 */ /* 0x140fe200078e0203 */
[C---:B------:R-:W-:Y:S01]  /*0190*/  LEA R10, R2.reuse, R3, 0x1 ;  /* 0x00000003020a7211 */ /* 0x040fe200078e08ff */
[C-C-:B------:R-:W-:Y:S01]  /*01a0*/  IMAD R26, R2.reuse, 0x5, R3.reuse ;  /* 0x00000005021a7824 */ /* 0x140fe200078e0203 */
[----:B------:R-:W-:Y:S01]  /*01b0*/  MOV R18, RZ ;  /* 0x000000ff00127202 */ /* 0x000fe20000000f00 */
[----:B------:R-:W1:Y:S01]  /*01c0*/  LDC.64 R14, c[0x0][0x388] ;  /* 0x0000e200ff0e7b82 */ /* 0x000e620000000a00 */
[C-C-:B------:R-:W-:Y:S02]  /*01d0*/  IMAD R27, R2.reuse, 0x6, R3.reuse ;  /* 0x00000006021b7824 */ /* 0x140fe400078e0203 */
[----:B------:R-:W-:-:S02]  /*01e0*/  IMAD R28, R2, 0x7, R3 ;  /* 0x00000007021c7824 */ /* 0x000fc400078e0203 */
[----:B0-----:R-:W-:-:S03]  /*01f0*/  IMAD.WIDE.U32 R8, R6, 0x4, R8 ;  /* 0x0000000406087825 */ /* 0x001fc600078e0008 */
[----:B------:R-:W-:Y:S02]  /*0200*/  IADD3 R19, P1, PT, R8, 0x10, RZ ;  /* 0x0000001008137810 */ /* 0x000fe40007f3e0ff */
[----:B------:R-:W-:Y:S01]  /*0210*/  IADD3 R8, PT, PT, -R7, RZ, RZ ;  /* 0x000000ff07087210 */ /* 0x000fe20007ffe1ff */
[----:B-1----:R-:W-:Y:S01]  /*0220*/  IMAD.WIDE.U32 R16, R3, 0x4, R14 ;  /* 0x0000000403107825 */ /* 0x002fe200078e000e */
[----:B------:R-:W-:Y:S02]  /*0230*/  IADD3.X R29, PT, PT, RZ, R9, RZ, P1, !PT ;  /* 0x00000009ff1d7210 */ /* 0x000fe40000ffe4ff */
[----:B------:R-:W-:-:S07]  /*0240*/  IADD3 R9, PT, PT, R2, R3, RZ ;  /* 0x0000000302097210 */ /* 0x000fce0007ffe0ff */
.L_x_12:
[----:B------:R-:W-:Y:S01]  /*0250*/  IMAD.WIDE.U32 R12, R9, 0x4, R14 ;  /* 0x00000004090c7825 */ /* 0x000fe200078e000e */
[----:B------:R-:W2:Y:S04]  /*0260*/  LDG.E R21, desc[UR4][R16.64] ;  /* 0x0000000410157981 */ /* 0x000ea8000c1e1900 */
[----:B------:R0:W3:Y:S02]  /*0270*/  LDG.E R20, desc[UR4][R12.64] ;  /* 0x000000040c147981 */ /* 0x0000e4000c1e1900 */
[----:B0-----:R-:W-:Y:S02]  /*0280*/  MOV R12, R19 ;  /* 0x00000013000c7202 */ /* 0x001fe40000000f00 */
[----:B------:R-:W-:-:S05]  /*0290*/  MOV R13, R29 ;  /* 0x0000001d000d7202 */ /* 0x000fca0000000f00 */
[----:B------:R-:W2:Y:S04]  /*02a0*/  LDG.E R19, desc[UR4][R12.64+-0x10] ;  /* 0xfffff0040c137981 */ /* 0x000ea8000c1e1900 */
[----:B------:R-:W3:Y:S04]  /*02b0*/  LDG.E R22, desc[UR4][R12.64+-0xc] ;  /* 0xfffff4040c167981 */ /* 0x000ee8000c1e1900 */
[----:B------:R-:W4:Y:S01]  /*02c0*/  LDG.E R29, desc[UR4][R12.64+-0x4] ;  /* 0xfffffc040c1d7981 */ /* 0x000f22000c1e1900 */
[----:B--2---:R-:W-:-:S04]  /*02d0*/  FFMA R19, R19, R21, R18 ;  /* 0x0000001513137223 */ /* 0x004fc80000000012 */
[----:B---3--:R-:W-:Y:S01]  /*02e0*/  FFMA R18, R22, R20, R19 ;  /* 0x0000001416127223 */ /* 0x008fe20000000013 */
[--C-:B------:R-:W-:Y:S01]  /*02f0*/  IMAD.WIDE.U32 R22, R10, 0x4, R14.reuse ;  /* 0x000000040a167825 */ /* 0x100fe200078e000e */
[----:B------:R-:W2:Y:S03]  /*0300*/  LDG.E R19, desc[UR4][R12.64+-0x8] ;  /* 0xfffff8040c137981 */ /* 0x000ea6000c1e1900 */
[----:B------:R-:W-:Y:S02]  /*0310*/  IMAD.WIDE.U32 R20, R24, 0x4, R14 ;  /* 0x0000000418147825 */ /* 0x000fe400078e000e */
[----:B------:R-:W2:Y:S04]  /*0320*/  LDG.E R22, desc[UR4][R22.64] ;  /* 0x0000000416167981 */ /* 0x000ea8000c1e1900 */
[----:B------:R-:W4:Y:S04]  /*0330*/  LDG.E R20, desc[UR4][R20.64] ;  /* 0x0000000414147981 */ /* 0x000f28000c1e1900 */
[----:B------:R-:W3:Y:S01]  /*0340*/  LDG.E R23, desc[UR4][R12.64+0x4] ;  /* 0x000004040c177981 */ /* 0x000ee2000c1e1900 */
[----:B--2---:R-:W-:-:S03]  /*0350*/  FFMA R18, R19, R22, R18 ;  /* 0x0000001613127223 */ /* 0x004fc60000000012 */
[----:B------:R-:W2:Y:S01]  /*0360*/  LDG.E R22, desc[UR4][R12.64] ;  /* 0x000000040c167981 */ /* 0x000ea2000c1e1900 */
[----:B----4-:R-:W-:Y:S01]  /*0370*/  FFMA R29, R29, R20, R18 ;  /* 0x000000141d1d7223 */ /* 0x010fe20000000012 */
[----:B------:R-:W-:-:S05]  /*0380*/  IMAD.WIDE.U32 R18, R25, 0x4, R14 ;  /* 0x0000000419127825 */ /* 0x000fca00078e000e */
[----:B------:R0:W2:Y:S02]  /*0390*/  LDG.E R20, desc[UR4][R18.64] ;  /* 0x0000000412147981 */ /* 0x0000a4000c1e1900 */
[----:B0-----:R-:W-:-:S06]  /*03a0*/  IMAD.WIDE.U32 R18, R26, 0x4, R14 ;  /* 0x000000041a127825 */ /* 0x001fcc00078e000e */
[----:B------:R-:W3:Y:S04]  /*03b0*/  LDG.E R18, desc[UR4][R18.64] ;  /* 0x0000000412127981 */ /* 0x000ee8000c1e1900 */
[----:B------:R-:W4:Y:S01]  /*03c0*/  LDG.E R19, desc[UR4][R12.64+0xc] ;  /* 0x00000c040c137981 */ /* 0x000f22000c1e1900 */
[----:B--2---:R-:W-:Y:S01]  /*03d0*/  FFMA R29, R22, R20, R29 ;  /* 0x00000014161d7223 */ /* 0x004fe2000000001d */
[----:B------:R-:W-:-:S06]  /*03e0*/  IMAD.WIDE.U32 R20, R27, 0x4, R14 ;  /* 0x000000041b147825 */ /* 0x000fcc00078e000e */
[----:B------:R-:W2:Y:S01]  /*03f0*/  LDG.E R20, desc[UR4][R20.64] ;  /* 0x0000000414147981 */ /* 0x000ea2000c1e1900 */
[----:B---3--:R-:W-:Y:S01]  /*0400*/  FFMA R29, R23, R18, R29 ;  /* 0x00000012171d7223 */ /* 0x008fe2000000001d */
[----:B------:R-:W-:Y:S02]  /*0410*/  IMAD.WIDE.U32 R22, R28, 0x4, R14 ;  /* 0x000000041c167825 */ /* 0x000fe400078e000e */
[----:B------:R-:W2:Y:S04]  /*0420*/  LDG.E R18, desc[UR4][R12.64+0x8] ;  /* 0x000008040c127981 */ /* 0x000ea8000c1e1900 */
[----:B------:R-:W4:Y:S01]  /*0430*/  LDG.E R22, desc[UR4][R22.64] ;  /* 0x0000000416167981 */ /* 0x000f22000c1e1900 */
[----:B------:R-:W-:Y:S01]  /*0440*/  IADD3 R8, PT, PT, R8, 0x8, RZ ;  /* 0x0000000808087810 */ /* 0x000fe20007ffe0ff */
[C---:B------:R-:W-:Y:S01]  /*0450*/  IMAD.IADD R27, R11.reuse, 0x1, R27 ;  /* 0x000000010b1b7824 */ /* 0x040fe200078e021b */
[C---:B------:R-:W-:Y:S01]  /*0460*/  IADD3 R9, PT, PT, R11.reuse, R9, RZ ;  /* 0x000000090b097210 */ /* 0x040fe20007ffe0ff */
[C---:B------:R-:W-:Y:S01]  /*0470*/  IMAD.WIDE.U32 R16, R11.reuse, 0x4, R16 ;  /* 0x000000040b107825 */ /* 0x040fe200078e0010 */
[----:B------:R-:W-:-:S02]  /*0480*/  IADD3 R10, PT, PT, R11, R10, RZ ;  /* 0x0000000a0b0a7210 */ /* 0x000fc40007ffe0ff */
[C---:B------:R-:W-:Y:S02]  /*0490*/  IADD3 R24, PT, PT, R11.reuse, R24, RZ ;  /* 0x000000180b187210 */ /* 0x040fe40007ffe0ff */
[C---:B------:R-:W-:Y:S02]  /*04a0*/  IADD3 R25, PT, PT, R11.reuse, R25, RZ ;  /* 0x000000190b197210 */ /* 0x040fe40007ffe0ff */
[C---:B------:R-:W-:Y:S02]  /*04b0*/  IADD3 R26, PT, PT, R11.reuse, R26, RZ ;  /* 0x0000001a0b1a7210 */ /* 0x040fe40007ffe0ff */
[----:B------:R-:W-:Y:S01]  /*04c0*/  IADD3 R28, PT, PT, R11, R28, RZ ;  /* 0x0000001c0b1c7210 */ /* 0x000fe20007ffe0ff */
[----:B--2---:R-:W-:-:S04]  /*04d0*/  FFMA R18, R18, R20, R29 ;  /* 0x0000001412127223 */ /* 0x004fc8000000001d */
[----:B----4-:R-:W-:Y:S01]  /*04e0*/  FFMA R18, R19, R22, R18 ;  /* 0x0000001613127223 */ /* 0x010fe20000000012 */
[----:B------:R-:W-:-:S05]  /*04f0*/  IADD3 R19, P1, PT, R12, 0x20, RZ ;  /* 0x000000200c137810 */ /* 0x000fca0007f3e0ff */
[----:B------:R-:W-:Y:S01]  /*0500*/  IMAD.X R29, RZ, RZ, R13, P1 ;  /* 0x000000ffff1d7224 */ /* 0x000fe200008e060d */
[----:B------:R-:W-:-:S13]  /*0510*/  ISETP.NE.AND P1, PT, R8, RZ, PT ;  /* 0x000000ff0800720c */ /* 0x000fda0003f25270 */
[----:B------:R-:W-:Y:S05]  /*0520*/  @P1 BRA `(.L_x_12) ;  /* 0xfffffffc00481947 */ /* 0x000fea000383ffff */
.L_x_11:
[----:B------:R-:W-:Y:S05]  /*0530*/  @!P0 BRA `(.L_x_10) ;  /* 0x00000004000c8947 */ /* 0x000fea0003800000 */
[----:B------:R-:W-:Y:S02]  /*0540*/  ISETP.GE.U32.AND P1, PT, R5, 0x4, PT ;  /* 0x000000040500780c */ /* 0x000fe40003f26070 */
[----:B------:R-:W-:-:S04]  /*0550*/  LOP3.LUT R19, R4, 0x3, RZ, 0xc0, !PT ;  /* 0x0000000304137812 */ /* 0x000fc800078ec0ff */
[----:B------:R-:W-:-:S07]  /*0560*/  ISETP.NE.AND P0, PT, R19, RZ, PT ;  /* 0x000000ff1300720c */ /* 0x000fce0003f05270 */
[----:B------:R-:W-:Y:S06]  /*0570*/  @!P1 BRA `(.L_x_13) ;  /* 0x0000000000789947 */ /* 0x000fec0003800000 */
[----:B------:R-:W0:Y:S01]  /*0580*/  LDC.64 R16, c[0x0][0x380] ;  /* 0x0000e000ff107b82 */ /* 0x000e220000000a00 */
[-C--:B------:R-:W-:Y:S01]  /*0590*/  IMAD R13, R7, R2.reuse, R3 ;  /* 0x00000002070d7224 */ /* 0x080fe200078e0203 */
[CC--:B------:R-:W-:Y:S02]  /*05a0*/  IADD3 R5, PT, PT, R6.reuse, R7.reuse, RZ ;  /* 0x0000000706057210 */ /* 0x0c0fe40007ffe0ff */
[----:B------:R-:W-:Y:S02]  /*05b0*/  IADD3 R20, P1, PT, R6, R7, RZ ;  /* 0x0000000706147210 */ /* 0x000fe40007f3e0ff */
[----:B------:R-:W-:Y:S02]  /*05c0*/  IADD3 R21, PT, PT, R13, R2, RZ ;  /* 0x000000020d157210 */ /* 0x000fe40007ffe0ff */
[----:B------:R-:W1:Y:S08]  /*05d0*/  LDC.64 R10, c[0x0][0x388] ;  /* 0x0000e200ff0a7b82 */ /* 0x000e700000000a00 */
[----:B------:R-:W2:Y:S01]  /*05e0*/  LDC.64 R8, c[0x0][0x380] ;  /* 0x0000e000ff087b82 */ /* 0x000ea20000000a00 */
[----:B0-----:R-:W-:Y:S01]  /*05f0*/  IMAD.WIDE.U32 R16, R5, 0x4, R16 ;  /* 0x0000000405107825 */ /* 0x001fe200078e0010 */
[----:B------:R-:W-:-:S05]  /*0600*/  IADD3.X R5, PT, PT, RZ, RZ, RZ, P1, !PT ;  /* 0x000000ffff057210 */ /* 0x000fca0000ffe4ff */
[----:B------:R-:W3:Y:S01]  /*0610*/  LDG.E R17, desc[UR4][R16.64] ;  /* 0x0000000410117981 */ /* 0x000ee2000c1e1900 */
[----:B-1----:R-:W-:-:S04]  /*0620*/  IMAD.WIDE.U32 R12, R13, 0x4, R10 ;  /* 0x000000040d0c7825 */ /* 0x002fc800078e000a */
[C---:B------:R-:W-:Y:S01]  /*0630*/  IMAD.WIDE.U32 R14, R21.reuse, 0x4, R10 ;  /* 0x00000004150e7825 */ /* 0x040fe200078e000a */
[----:B------:R-:W-:Y:S01]  /*0640*/  IADD3 R21, PT, PT, R21, R2, RZ ;  /* 0x0000000215157210 */ /* 0x000fe20007ffe0ff */
[----:B------:R-:W3:Y:S01]  /*0650*/  LDG.E R12, desc[UR4][R12.64] ;  /* 0x000000040c0c7981 */ /* 0x000ee2000c1e1900 */
[----:B--2---:R-:W-:-:S03]  /*0660*/  LEA R8, P1, R20, R8, 0x2 ;  /* 0x0000000814087211 */ /* 0x004fc600078210ff */
[----:B------:R-:W2:Y:S01]  /*0670*/  LDG.E R14, desc[UR4][R14.64] ;  /* 0x000000040e0e7981 */ /* 0x000ea2000c1e1900 */
[----:B------:R-:W-:Y:S01]  /*0680*/  LEA.HI.X R9, R20, R9, R5, 0x2, P1 ;  /* 0x0000000914097211 */ /* 0x000fe200008f1405 */
[C---:B------:R-:W-:Y:S02]  /*0690*/  IMAD.IADD R5, R21.reuse, 0x1, R2 ;  /* 0x0000000115057824 */ /* 0x040fe400078e0202 */
[--C-:B------:R-:W-:Y:S02]  /*06a0*/  IMAD.WIDE.U32 R20, R21, 0x4, R10.reuse ;  /* 0x0000000415147825 */ /* 0x100fe400078e000a */
[----:B------:R-:W2:Y:S02]  /*06b0*/  LDG.E R22, desc[UR4][R8.64+0x4] ;  /* 0x0000040408167981 */ /* 0x000ea4000c1e1900 */
[----:B------:R-:W-:Y:S02]  /*06c0*/  IMAD.WIDE.U32 R10, R5, 0x4, R10 ;  /* 0x00000004050a7825 */ /* 0x000fe400078e000a */
[----:B------:R-:W4:Y:S04]  /*06d0*/  LDG.E R20, desc[UR4][R20.64] ;  /* 0x0000000414147981 */ /* 0x000f28000c1e1900 */
[----:B------:R-:W4:Y:S04]  /*06e0*/  LDG.E R24, desc[UR4][R8.64+0x8] ;  /* 0x0000080408187981 */ /* 0x000f28000c1e1900 */
[----:B------:R-:W5:Y:S04]  /*06f0*/  LDG.E R10, desc[UR4][R10.64] ;  /* 0x000000040a0a7981 */ /* 0x000f68000c1e1900 */
[----:B------:R-:W5:Y:S01]  /*0700*/  LDG.E R16, desc[UR4][R8.64+0xc] ;  /* 0x00000c0408107981 */ /* 0x000f62000c1e1900 */
[----:B------:R-:W-:Y:S01]  /*0710*/  IADD3 R7, PT, PT, R7, 0x4, RZ ;  /* 0x0000000407077810 */ /* 0x000fe20007ffe0ff */
[----:B---3--:R-:W-:-:S04]  /*0720*/  FFMA R17, R17, R12, R18 ;  /* 0x0000000c11117223 */ /* 0x008fc80000000012 */
[----:B--2---:R-:W-:-:S04]  /*0730*/  FFMA R17, R22, R14, R17 ;  /* 0x0000000e16117223 */ /* 0x004fc80000000011 */
[----:B----4-:R-:W-:-:S04]  /*0740*/  FFMA R17, R24, R20, R17 ;  /* 0x0000001418117223 */ /* 0x010fc80000000011 */
[----:B-----5:R-:W-:-:S07]  /*0750*/  FFMA R18, R16, R10, R17 ;  /* 0x0000000a10127223 */ /* 0x020fce0000000011 */
.L_x_13:
[----:B------:R-:W-:Y:S05]  /*0760*/  @!P0 BRA `(.L_x_10) ;  /* 0x0000000000808947 */ /* 0x000fea0003800000 */
[----:B------:R-:W-:Y:S01]  /*0770*/  ISETP.NE.AND P1, PT, R19, 0x1, PT ;  /* 0x000000011300780c */ /* 0x000fe20003f25270 */
[----:B------:R-:W0:Y:S01]  /*0780*/  LDC.64 R16, c[0x0][0x380] ;  /* 0x0000e000ff107b82 */ /* 0x000e220000000a00 */
[----:B------:R-:W-:-:S04]  /*0790*/  LOP3.LUT R4, R4, 0x1, RZ, 0xc0, !PT ;  /* 0x0000000104047812 */ /* 0x000fc800078ec0ff */
[----:B------:R-:W-:-:S03]  /*07a0*/  ISETP.NE.U32.AND P0, PT, R4, 0x1, PT ;  /* 0x000000010400780c */ /* 0x000fc60003f05070 */
[----:B------:R-:W1:Y:S04]  /*07b0*/  LDC.64 R12, c[0x0][0x388] ;  /* 0x0000e200ff0c7b82 */ /* 0x000e680000000a00 */
[CC--:B------:R-:W-:Y:S01]  /*07c0*/  @P1 IADD3 R5, PT, PT, R6.reuse, R7.reuse, RZ ;  /* 0x0000000706051210 */ /* 0x0c0fe20007ffe0ff */
[CC--:B------:R-:W-:Y:S01]  /*07d0*/  @P1 IMAD R19, R7.reuse, R2.reuse, R3 ;  /* 0x0000000207131224 */ /* 0x0c0fe200078e0203 */
[----:B------:R-:W-:Y:S02]  /*07e0*/  @P1 IADD3 R20, P2, PT, R6, R7, RZ ;  /* 0x0000000706141210 */ /* 0x000fe40007f5e0ff */
[----:B------:R-:W2:Y:S01]  /*07f0*/  @P1 LDC.64 R14, c[0x0][0x380] ;  /* 0x0000e000ff0e1b82 */ /* 0x000ea20000000a00 */
[----:B------:R-:W-:Y:S02]  /*0800*/  @P1 IADD3 R7, PT, PT, R7, 0x2, RZ ;  /* 0x0000000207071810 */ /* 0x000fe40007ffe0ff */
[----:B------:R-:W-:-:S02]  /*0810*/  @P1 IADD3 R23, PT, PT, R19, R2, RZ ;  /* 0x0000000213171210 */ /* 0x000fc40007ffe0ff */
[----:B------:R-:W-:-:S03]  /*0820*/  @P1 IADD3.X R21, PT, PT, RZ, RZ, RZ, P2, !PT ;  /* 0x000000ffff151210 */ /* 0x000fc600017fe4ff */
[----:B------:R-:W3:Y:S01]  /*0830*/  LDC.64 R8, c[0x0][0x380] ;  /* 0x0000e000ff087b82 */ /* 0x000ee20000000a00 */
[----:B0-----:R-:W-:-:S06]  /*0840*/  @P1 IMAD.WIDE.U32 R16, R5, 0x4, R16 ;  /* 0x0000000405101825 */ /* 0x001fcc00078e0010 */
[----:B------:R-:W4:Y:S01]  /*0850*/  @P1 LDG.E R17, desc[UR4][R16.64] ;  /* 0x0000000410111981 */ /* 0x000f22000c1e1900 */
[----:B------:R-:W0:Y:S01]  /*0860*/  LDC.64 R10, c[0x0][0x388] ;  /* 0x0000e200ff0a7b82 */ /* 0x000e220000000a00 */
[----:B-1----:R-:W-:Y:S01]  /*0870*/  @P1 IMAD.WIDE.U32 R4, R19, 0x4, R12 ;  /* 0x0000000413041825 */ /* 0x002fe200078e000c */
[----:B------:R-:W-:-:S03]  /*0880*/  @!P0 IADD3 R19, PT, PT, R6, R7, RZ ;  /* 0x0000000706138210 */ /* 0x000fc60007ffe0ff */
[----:B------:R-:W-:Y:S02]  /*0890*/  @P1 IMAD.WIDE.U32 R12, R23, 0x4, R12 ;  /* 0x00000004170c1825 */ /* 0x000fe400078e000c */
[----:B------:R-:W4:Y:S01]  /*08a0*/  @P1 LDG.E R4, desc[UR4][R4.64] ;  /* 0x0000000404041981 */ /* 0x000f22000c1e1900 */
[----:B--2---:R-:W-:Y:S01]  /*08b0*/  @P1 LEA R14, P2, R20, R14, 0x2 ;  /* 0x0000000e140e1211 */ /* 0x004fe200078410ff */
[----:B------:R-:W-:Y:S02]  /*08c0*/  @!P0 IMAD R7, R2, R7, R3 ;  /* 0x0000000702078224 */ /* 0x000fe400078e0203 */
[----:B------:R-:W2:Y:S01]  /*08d0*/  @P1 LDG.E R12, desc[UR4][R12.64] ;  /* 0x000000040c0c1981 */ /* 0x000ea2000c1e1900 */
[----:B------:R-:W-:Y:S01]  /*08e0*/  @P1 LEA.HI.X R15, R20, R15, R21, 0x2, P2 ;  /* 0x0000000f140f1211 */ /* 0x000fe200010f1415 */
[----:B---3--:R-:W-:-:S04]  /*08f0*/  @!P0 IMAD.WIDE.U32 R8, R19, 0x4, R8 ;  /* 0x0000000413088825 */ /* 0x008fc800078e0008 */
[----:B------:R-:W2:Y:S04]  /*0900*/  @P1 LDG.E R14, desc[UR4][R14.64+0x4] ;  /* 0x000004040e0e1981 */ /* 0x000ea8000c1e1900 */
[----:B------:R-:W3:Y:S01]  /*0910*/  @!P0 LDG.E R9, desc[UR4][R8.64] ;  /* 0x0000000408098981 */ /* 0x000ee2000c1e1900 */
[----:B0-----:R-:W-:-:S06]  /*0920*/  @!P0 IMAD.WIDE.U32 R10, R7, 0x4, R10 ;  /* 0x00000004070a8825 */ /* 0x001fcc00078e000a */
[----:B------:R-:W3:Y:S01]  /*0930*/  @!P0 LDG.E R10, desc[UR4][R10.64] ;  /* 0x000000040a0a8981 */ /* 0x000ee2000c1e1900 */
[----:B----4-:R-:W-:-:S04]  /*0940*/  @P1 FFMA R17, R17, R4, R18 ;  /* 0x0000000411111223 */ /* 0x010fc80000000012 */
[----:B--2---:R-:W-:-:S04]  /*0950*/  @P1 FFMA R18, R14, R12, R17 ;  /* 0x0000000c0e121223 */ /* 0x004fc80000000011 */
[----:B---3--:R-:W-:-:S07]  /*0960*/  @!P0 FFMA R18, R9, R10, R18 ;  /* 0x0000000a09128223 */ /* 0x008fce0000000012 */
.L_x_10:
[----:B------:R-:W0:Y:S01]  /*0970*/  LDC.64 R4, c[0x0][0x390] ;  /* 0x0000e400ff047b82 */ /* 0x000e220000000a00 */
[----:B------:R-:W-:-:S04]  /*0980*/  IMAD R3, R2, R0, R3 ;  /* 0x0000000002037224 */ /* 0x000fc800078e0203 */
[----:B0-----:R-:W-:-:S05]  /*0990*/  IMAD.WIDE.U32 R2, R3, 0x4, R4 ;  /* 0x0000000403027825 */ /* 0x001fca00078e0004 */
[----:B------:R-:W-:Y:S01]  /*09a0*/  STG.E desc[UR4][R2.64], R18 ;  /* 0x0000001202007986 */ /* 0x000fe2000c101904 */
[----:B------:R-:W-:Y:S05]  /*09b0*/  EXIT ;  /* 0x000000000000794d */ /* 0x000fea0003800000 */
.L_x_14:
        /* <DEDUP_REMOVED lines=12> */
.L_x_19:


//--------------------- .text._Z13cudaMatrixAddPfS_S_ --------------------------
	.section	.text._Z13cudaMatrixAddPfS_S_,"ax",@progbits
	.align	128
        .global         _Z13cudaMatrixAddPfS_S_
        .type           _Z13cudaMatrixAddPfS_S_,@function
        .size           _Z13cudaMatrixAddPfS_S_,(.L_x_20 - _Z13cudaMatrixAddPfS_S_)
        .other          _Z13cudaMatrixAddPfS_S_,@"STO_CUDA_ENTRY STV_DEFAULT"
_Z13cudaMatrixAddPfS_S_:
.text._Z13cudaMatrixAddPfS_S_:
        /* <DEDUP_REMOVED lines=15> */
[----:B------:R-:W2:Y:S08]  /*00f0*/  LDC.64 R4, c[0x0][0x388] ;  /* 0x0000e200ff047b82 */ /* 0x000eb00000000a00 */
[----:B------:R-:W3:Y:S01]  /*0100*/  LDC.64 R6, c[0x0][0x390] ;  /* 0x0000e400ff067b82 */ /* 0x000ee20000000a00 */
[----:B0-----:R-:W-:-:S06]  /*0110*/  IMAD.WIDE R2, R9, 0x4, R2 ;  /* 0x0000000409027825 */ /* 0x001fcc00078e0202 */
[----:B-1----:R-:W4:Y:S01]  /*0120*/  LDG.E R2, desc[UR4][R2.64] ;  /* 0x0000000402027981 */ /* 0x002f22000c1e1900 */
[----:B--2---:R-:W-:-:S06]  /*0130*/  IMAD.WIDE R4, R9, 0x4, R4 ;  /* 0x0000000409047825 */ /* 0x004fcc00078e0204 */
[----:B------:R-:W4:Y:S01]  /*0140*/  LDG.E R5, desc[UR4][R4.64] ;  /* 0x0000000404057981 */ /* 0x000f22000c1e1900 */
[----:B---3--:R-:W-:-:S04]  /*0150*/  IMAD.WIDE R6, R9, 0x4, R6 ;  /* 0x0000000409067825 */ /* 0x008fc800078e0206 */
[----:B----4-:R-:W-:-:S05]  /*0160*/  FADD R9, R2, R5 ;  /* 0x0000000502097221 */ /* 0x010fca0000000000 */
[----:B------:R-:W-:Y:S01]  /*0170*/  STG.E desc[UR4][R6.64], R9 ;  /* 0x0000000906007986 */ /* 0x000fe2000c101904 */
[----:B------:R-:W-:Y:S05]  /*0180*/  EXIT ;  /* 0x000000000000794d */ /* 0x000fea0003800000 */
.L_x_15:
        /* <DEDUP_REMOVED lines=15> */
.L_x_20:


//--------------------- .nv.shared.reserved.0     --------------------------
	.section	.nv.shared.reserved.0,"aw",@nobits
	.weak		__nv_reservedSMEM_offset_0_alias
	.size		__nv_reservedSMEM_offset_0_alias, 0, 64
	.other		__nv_reservedSMEM_offset_0_alias,@"STO_CUDA_RESERVED_SHARED STV_DEFAULT"
__nv_reservedSMEM_offset_0_alias:
	.zero		0
	.zero		64


//--------------------- .nv.constant0._Z7FlattenPfS_ --------------------------
	.section	.nv.constant0._Z7FlattenPfS_,"a",@progbits
	.sectionflags	@""
	.align	4
.nv.constant0._Z7FlattenPfS_:
	.zero		912


//--------------------- .nv.constant0._Z14Moyennage2DGPUPfS_i --------------------------
	.section	.nv.constant0._Z14Moyennage2DGPUPfS_i,"a",@progbits
	.sectionflags	@""
	.align	4
.nv.constant0._Z14Moyennage2DGPUPfS_i:
	.zero		916


//--------------------- .nv.constant0._Z16Convolution2DGPUPfS_S_ii --------------------------
	.section	.nv.constant0._Z16Convolution2DGPUPfS_S_ii,"a",@progbits
	.sectionflags	@""
	.align	4
.nv.constant0._Z16Convolution2DGPUPfS_S_ii:
	.zero		928


//--------------------- .nv.constant0._Z14cudaMatrixMultPfS_S_i --------------------------
	.section	.nv.constant0._Z14cudaMatrixMultPfS_S_i,"a",@progbits
	.sectionflags	@""
	.align	4
.nv.constant0._Z14cudaMatrixMultPfS_S_i:
	.zero		924


//--------------------- .nv.constant0._Z13cudaMatrixAddPfS_S_ --------------------------
	.section	.nv.constant0._Z13cudaMatrixAddPfS_S_,"a",@progbits
	.sectionflags	@""
	.align	4
.nv.constant0._Z13cudaMatrixAddPfS_S_:
	.zero		920


//--------------------- SYMBOLS --------------------------

	.type		.nv.reservedSmem.offset0,@object
	.size		.nv.reservedSmem.offset0,0x4
